// auto-generated by cutlass_sweep.conv — config: {"arch": "sm_90", "cluster_m": 2, "cluster_n": 1, "conv_kind": "dgrad", "dtype": "bf16", "ndim": 2, "tile_k": 64, "tile_m": 128, "tile_n": 128}
#include "cutlass/cutlass.h"
#include "cute/tensor.hpp"
#include "cutlass/kernel_hardware_info.hpp"
#include "cutlass/conv/convolution.h"
#include "cutlass/conv/dispatch_policy.hpp"
#include "cutlass/conv/collective/collective_builder.hpp"
#include "cutlass/conv/kernel/conv_universal.hpp"
#include "cutlass/conv/device/conv_universal_adapter.hpp"
#include "cutlass/epilogue/collective/collective_builder.hpp"

using namespace cute;
using Elem = cutlass::bfloat16_t;
using Acc  = float;
using LayoutAB = cutlass::layout::TensorNHWC;
using LayoutC  = cutlass::layout::TensorNHWC;
constexpr auto ConvOp = cutlass::conv::Operator::kDgrad;
using TileShape    = Shape<_128, _128, Shape<_64>>;
using ClusterShape = Shape<_2, _1, _1>;

using CollectiveEpilogue = typename cutlass::epilogue::collective::CollectiveBuilder<
    cutlass::arch::Sm90, cutlass::arch::OpClassTensorOp,
    TileShape, ClusterShape,
    cutlass::epilogue::collective::EpilogueTileAuto,
    Acc, Acc,
    Elem, LayoutC, 128 / cutlass::sizeof_bits<Elem>::value,
    Elem, LayoutC, 128 / cutlass::sizeof_bits<Elem>::value,
    cutlass::epilogue::collective::EpilogueScheduleAuto
  >::CollectiveOp;

using CollectiveMainloop = typename cutlass::conv::collective::CollectiveBuilder<
    cutlass::arch::Sm90, cutlass::arch::OpClassTensorOp, ConvOp,
    Elem, LayoutAB, 128 / cutlass::sizeof_bits<Elem>::value,
    Elem, LayoutAB, 128 / cutlass::sizeof_bits<Elem>::value,
    Acc,
    TileShape, ClusterShape,
    cutlass::conv::collective::StageCountAutoCarveout<
        static_cast<int>(sizeof(typename CollectiveEpilogue::SharedStorage))>,
    cutlass::conv::collective::KernelScheduleAuto
  >::CollectiveOp;

using ProblemShape = cutlass::conv::ConvProblemShape<
    ConvOp, CollectiveMainloop::DispatchPolicy::NumSpatialDimensions>;
using ConvKernel = cutlass::conv::kernel::ConvUniversal<
    ProblemShape, CollectiveMainloop, CollectiveEpilogue>;
using Conv = cutlass::conv::device::ConvUniversalAdapter<ConvKernel>;

auto* _anchor = &cutlass::device_kernel<ConvKernel>;


// ===== COMPILED SASS (sm_90a) =====

	.target	sm_90a

	.elftype	@"ET_EXEC"


//--------------------- .note.nv.tkinfo           --------------------------
	.section	.note.nv.tkinfo,"",@"SHT_NOTE"
	.sectionflags	@"SHF_NOTE_NV_TKINFO"
	.tkinfo
        /*0018*/ 	.word	0x00000002
        /*0030*/ 	.string	""
        /*0030*/ 	.string	"ptxas"
        /*0030*/ 	.string	"Cuda compilation tools, release 13.0, V13.0.88"
        /*0030*/ 	.string	"Build cuda_13.0.r13.0/compiler.36424714_0"
        /*0030*/ 	.string	"-arch sm_90a -m 64 "



//--------------------- .note.nv.cuinfo           --------------------------
	.section	.note.nv.cuinfo,"",@"SHT_NOTE"
	.sectionflags	@"SHF_NOTE_NV_CUINFO"
        /*0018*/ 	.short	0x0002
        /*001a*/ 	.short	0x005a
        /*001c*/ 	.short	0x0082
	.zero		2


//--------------------- .nv.info                  --------------------------
	.section	.nv.info,"",@"SHT_CUDA_INFO"
	.align	4


	//----- nvinfo : EIATTR_REGCOUNT
	.align		4
        /*0000*/ 	.byte	0x04, 0x2f
        /*0002*/ 	.short	(.L_12 - .L_11)
	.align		4
.L_11:
        /*0004*/ 	.word	index@(_ZN7cutlass13device_kernelINS_4conv6kernel13ConvUniversalINS1_16ConvProblemShapeILNS1_8OperatorE1ELi2EEENS1_10collective14CollectiveConvINS1_46MainloopSm90TmaGmmaWarpSpecializedImplicitGemmILS5_1ELi7ELi2EN4cute5tupleIJNSA_1CILi2EEENSC_ILi1EEESE_EEENS1_36KernelImplicitTmaWarpSpecializedSm90ELi1EEENSB_IJNSC_ILi128EEESI_NSB_IJNSC_ILi64EEEEEEEEENS_10bfloat16_tESM_NSA_8TiledMMAINSA_8MMA_AtomIJNSA_4SM904GMMA28MMA_64x128x16_F32BF16BF16_SSILNSQ_5MajorE0ELSS_1ELNSQ_7ScaleInE1ELST_1EEEEEENSA_6LayoutINSB_IJSE_SE_SE_EEENSB_IJNSC_ILi0EEESY_SY_EEEEENSB_IJNSA_10UnderscoreES11_S11_EEEEENS7_6detail26Sm90ImplicitGemmTileTraitsINSA_20SM90_TMA_LOAD_IM2COLENSA_14ComposedLayoutINSA_7SwizzleILi3ELi4ELi3EEENSA_18smem_ptr_flag_bitsILi16EEENSW_INSB_IJNSB_IJNSC_ILi8EEENSC_ILi16EEEEEENSB_IJSJ_SE_EEENSB_IJSE_NSC_ILi7EEEEEEEEENSB_IJNSB_IJSJ_NSC_ILi512EEEEEENSB_IJSE_SY_EEENSB_IJSY_NSC_ILi8192EEEEEEEEEEEEEvEENS15_INSA_23SM90_TMA_LOAD_MULTICASTENS17_IS19_S1B_NSW_INSB_IJNSB_IJSJ_SD_EEENSB_IJS1C_S1C_EEES1H_EEENSB_IJNSB_IJSE_NSC_ILi4096EEEEEES1K_S1N_EEEEEEEvEEEENS_8epilogue10collective6detail29Sm90TmaWarpSpecializedAdapterINS24_15DefaultEpilogueISM_NSB_IJNSB_IJlllEEESE_SY_EEES29_NS23_6thread17LinearCombinationISM_Li1EffLNS2A_9ScaleType4KindE0ELNS_15FloatRoundStyleE2ESM_EENS_4gemm15EpilogueDefaultEEEEEvvEEEEvNT_6ParamsE)
        /*0008*/ 	.word	0x0000009a


	//----- nvinfo : EIATTR_FRAME_SIZE
	.align		4
.L_12:
        /*000c*/ 	.byte	0x04, 0x11
        /*000e*/ 	.short	(.L_14 - .L_13)
	.align		4
.L_13:
        /*0010*/ 	.word	index@(_ZN7cutlass13device_kernelINS_4conv6kernel13ConvUniversalINS1_16ConvProblemShapeILNS1_8OperatorE1ELi2EEENS1_10collective14CollectiveConvINS1_46MainloopSm90TmaGmmaWarpSpecializedImplicitGemmILS5_1ELi7ELi2EN4cute5tupleIJNSA_1CILi2EEENSC_ILi1EEESE_EEENS1_36KernelImplicitTmaWarpSpecializedSm90ELi1EEENSB_IJNSC_ILi128EEESI_NSB_IJNSC_ILi64EEEEEEEEENS_10bfloat16_tESM_NSA_8TiledMMAINSA_8MMA_AtomIJNSA_4SM904GMMA28MMA_64x128x16_F32BF16BF16_SSILNSQ_5MajorE0ELSS_1ELNSQ_7ScaleInE1ELST_1EEEEEENSA_6LayoutINSB_IJSE_SE_SE_EEENSB_IJNSC_ILi0EEESY_SY_EEEEENSB_IJNSA_10UnderscoreES11_S11_EEEEENS7_6detail26Sm90ImplicitGemmTileTraitsINSA_20SM90_TMA_LOAD_IM2COLENSA_14ComposedLayoutINSA_7SwizzleILi3ELi4ELi3EEENSA_18smem_ptr_flag_bitsILi16EEENSW_INSB_IJNSB_IJNSC_ILi8EEENSC_ILi16EEEEEENSB_IJSJ_SE_EEENSB_IJSE_NSC_ILi7EEEEEEEEENSB_IJNSB_IJSJ_NSC_ILi512EEEEEENSB_IJSE_SY_EEENSB_IJSY_NSC_ILi8192EEEEEEEEEEEEEvEENS15_INSA_23SM90_TMA_LOAD_MULTICASTENS17_IS19_S1B_NSW_INSB_IJNSB_IJSJ_SD_EEENSB_IJS1C_S1C_EEES1H_EEENSB_IJNSB_IJSE_NSC_ILi4096EEEEEES1K_S1N_EEEEEEEvEEEENS_8epilogue10collective6detail29Sm90TmaWarpSpecializedAdapterINS24_15DefaultEpilogueISM_NSB_IJNSB_IJlllEEESE_SY_EEES29_NS23_6thread17LinearCombinationISM_Li1EffLNS2A_9ScaleType4KindE0ELNS_15FloatRoundStyleE2ESM_EENS_4gemm15EpilogueDefaultEEEEEvvEEEEvNT_6ParamsE)
        /*0014*/ 	.word	0x00000000


	//----- nvinfo : EIATTR_MIN_STACK_SIZE
	.align		4
.L_14:
        /*0018*/ 	.byte	0x04, 0x12
        /*001a*/ 	.short	(.L_16 - .L_15)
	.align		4
.L_15:
        /*001c*/ 	.word	index@(_ZN7cutlass13device_kernelINS_4conv6kernel13ConvUniversalINS1_16ConvProblemShapeILNS1_8OperatorE1ELi2EEENS1_10collective14CollectiveConvINS1_46MainloopSm90TmaGmmaWarpSpecializedImplicitGemmILS5_1ELi7ELi2EN4cute5tupleIJNSA_1CILi2EEENSC_ILi1EEESE_EEENS1_36KernelImplicitTmaWarpSpecializedSm90ELi1EEENSB_IJNSC_ILi128EEESI_NSB_IJNSC_ILi64EEEEEEEEENS_10bfloat16_tESM_NSA_8TiledMMAINSA_8MMA_AtomIJNSA_4SM904GMMA28MMA_64x128x16_F32BF16BF16_SSILNSQ_5MajorE0ELSS_1ELNSQ_7ScaleInE1ELST_1EEEEEENSA_6LayoutINSB_IJSE_SE_SE_EEENSB_IJNSC_ILi0EEESY_SY_EEEEENSB_IJNSA_10UnderscoreES11_S11_EEEEENS7_6detail26Sm90ImplicitGemmTileTraitsINSA_20SM90_TMA_LOAD_IM2COLENSA_14ComposedLayoutINSA_7SwizzleILi3ELi4ELi3EEENSA_18smem_ptr_flag_bitsILi16EEENSW_INSB_IJNSB_IJNSC_ILi8EEENSC_ILi16EEEEEENSB_IJSJ_SE_EEENSB_IJSE_NSC_ILi7EEEEEEEEENSB_IJNSB_IJSJ_NSC_ILi512EEEEEENSB_IJSE_SY_EEENSB_IJSY_NSC_ILi8192EEEEEEEEEEEEEvEENS15_INSA_23SM90_TMA_LOAD_MULTICASTENS17_IS19_S1B_NSW_INSB_IJNSB_IJSJ_SD_EEENSB_IJS1C_S1C_EEES1H_EEENSB_IJNSB_IJSE_NSC_ILi4096EEEEEES1K_S1N_EEEEEEEvEEEENS_8epilogue10collective6detail29Sm90TmaWarpSpecializedAdapterINS24_15DefaultEpilogueISM_NSB_IJNSB_IJlllEEESE_SY_EEES29_NS23_6thread17LinearCombinationISM_Li1EffLNS2A_9ScaleType4KindE0ELNS_15FloatRoundStyleE2ESM_EENS_4gemm15EpilogueDefaultEEEEEvvEEEEvNT_6ParamsE)
        /*0020*/ 	.word	0x00000000
.L_16:


//--------------------- .nv.compat                --------------------------
	.section	.nv.compat,"",@"SHT_CUDA_COMPAT_INFO"
	.align	4
        /*0000*/ 	.byte	0x02, 0x09, 0x01, 0x00, 0x02, 0x02, 0x04, 0x00, 0x02, 0x05, 0x05, 0x00, 0x03, 0x07, 0x01, 0x01
        /*0010*/ 	.byte	0x02, 0x03, 0x01, 0x00, 0x02, 0x06, 0x01, 0x00, 0x04, 0x0b, 0x08, 0x00, 0x00, 0x00, 0x00, 0x00
        /*0020*/ 	.byte	0x00, 0x00, 0x00, 0x00


//--------------------- .nv.info._ZN7cutlass13device_kernelINS_4conv6kernel13ConvUniversalINS1_16ConvProblemShapeILNS1_8OperatorE1ELi2EEENS1_10collective14CollectiveConvINS1_46MainloopSm90TmaGmmaWarpSpecializedImplicitGemmILS5_1ELi7ELi2EN4cute5tupleIJNSA_1CILi2EEENSC_ILi1EEESE_EEENS1_36KernelImplicitTmaWarpSpecializedSm90ELi1EEENSB_IJNSC_ILi128EEESI_NSB_IJNSC_ILi64EEEEEEEEENS_10bfloat16_tESM_NSA_8TiledMMAINSA_8MMA_AtomIJNSA_4SM904GMMA28MMA_64x128x16_F32BF16BF16_SSILNSQ_5MajorE0ELSS_1ELNSQ_7ScaleInE1ELST_1EEEEEENSA_6LayoutINSB_IJSE_SE_SE_EEENSB_IJNSC_ILi0EEESY_SY_EEEEENSB_IJNSA_10UnderscoreES11_S11_EEEEENS7_6detail26Sm90ImplicitGemmTileTraitsINSA_20SM90_TMA_LOAD_IM2COLENSA_14ComposedLayoutINSA_7SwizzleILi3ELi4ELi3EEENSA_18smem_ptr_flag_bitsILi16EEENSW_INSB_IJNSB_IJNSC_ILi8EEENSC_ILi16EEEEEENSB_IJSJ_SE_EEENSB_IJSE_NSC_ILi7EEEEEEEEENSB_IJNSB_IJSJ_NSC_ILi512EEEEEENSB_IJSE_SY_EEENSB_IJSY_NSC_ILi8192EEEEEEEEEEEEEvEENS15_INSA_23SM90_TMA_LOAD_MULTICASTENS17_IS19_S1B_NSW_INSB_IJNSB_IJSJ_SD_EEENSB_IJS1C_S1C_EEES1H_EEENSB_IJNSB_IJSE_NSC_ILi4096EEEEEES1K_S1N_EEEEEEEvEEEENS_8epilogue10collective6detail29Sm90TmaWarpSpecializedAdapterINS24_15DefaultEpilogueISM_NSB_IJNSB_IJlllEEESE_SY_EEES29_NS23_6thread17LinearCombinationISM_Li1EffLNS2A_9ScaleType4KindE0ELNS_15FloatRoundStyleE2ESM_EENS_4gemm15EpilogueDefaultEEEEEvvEEEEvNT_6ParamsE --------------------------
	.section	.nv.info._ZN7cutlass13device_kernelINS_4conv6kernel13ConvUniversalINS1_16ConvProblemShapeILNS1_8OperatorE1ELi2EEENS1_10collective14CollectiveConvINS1_46MainloopSm90TmaGmmaWarpSpecializedImplicitGemmILS5_1ELi7ELi2EN4cute5tupleIJNSA_1CILi2EEENSC_ILi1EEESE_EEENS1_36KernelImplicitTmaWarpSpecializedSm90ELi1EEENSB_IJNSC_ILi128EEESI_NSB_IJNSC_ILi64EEEEEEEEENS_10bfloat16_tESM_NSA_8TiledMMAINSA_8MMA_AtomIJNSA_4SM904GMMA28MMA_64x128x16_F32BF16BF16_SSILNSQ_5MajorE0ELSS_1ELNSQ_7ScaleInE1ELST_1EEEEEENSA_6LayoutINSB_IJSE_SE_SE_EEENSB_IJNSC_ILi0EEESY_SY_EEEEENSB_IJNSA_10UnderscoreES11_S11_EEEEENS7_6detail26Sm90ImplicitGemmTileTraitsINSA_20SM90_TMA_LOAD_IM2COLENSA_14ComposedLayoutINSA_7SwizzleILi3ELi4ELi3EEENSA_18smem_ptr_flag_bitsILi16EEENSW_INSB_IJNSB_IJNSC_ILi8EEENSC_ILi16EEEEEENSB_IJSJ_SE_EEENSB_IJSE_NSC_ILi7EEEEEEEEENSB_IJNSB_IJSJ_NSC_ILi512EEEEEENSB_IJSE_SY_EEENSB_IJSY_NSC_ILi8192EEEEEEEEEEEEEvEENS15_INSA_23SM90_TMA_LOAD_MULTICASTENS17_IS19_S1B_NSW_INSB_IJNSB_IJSJ_SD_EEENSB_IJS1C_S1C_EEES1H_EEENSB_IJNSB_IJSE_NSC_ILi4096EEEEEES1K_S1N_EEEEEEEvEEEENS_8epilogue10collective6detail29Sm90TmaWarpSpecializedAdapterINS24_15DefaultEpilogueISM_NSB_IJNSB_IJlllEEESE_SY_EEES29_NS23_6thread17LinearCombinationISM_Li1EffLNS2A_9ScaleType4KindE0ELNS_15FloatRoundStyleE2ESM_EENS_4gemm15EpilogueDefaultEEEEEvvEEEEvNT_6ParamsE,"",@"SHT_CUDA_INFO"
	.sectionflags	@""
	.align	4


	//----- nvinfo : EIATTR_CUDA_API_VERSION
	.align		4
        /*0000*/ 	.byte	0x04, 0x37
        /*0002*/ 	.short	(.L_18 - .L_17)
.L_17:
        /*0004*/ 	.word	0x00000082


	//----- nvinfo : EIATTR_KPARAM_INFO
	.align		4
.L_18:
        /*0008*/ 	.byte	0x04, 0x17
        /*000a*/ 	.short	(.L_20 - .L_19)
.L_19:
        /*000c*/ 	.word	0x00000000
        /*0010*/ 	.short	0x0000
        /*0012*/ 	.short	0x0070
        /*0014*/ 	.byte	0x00, 0xf0, 0x01, 0x0e


	//----- nvinfo : EIATTR_SPARSE_MMA_MASK
	.align		4
.L_20:
        /*0018*/ 	.byte	0x03, 0x50
        /*001a*/ 	.short	0x0000


	//----- nvinfo : EIATTR_MAXREG_COUNT
	.align		4
        /*001c*/ 	.byte	0x03, 0x1b
        /*001e*/ 	.short	0x00ff


	//----- nvinfo : EIATTR_NUM_BARRIERS
	.align		4
        /*0020*/ 	.byte	0x02, 0x4c
        /*0022*/ 	.byte	0x01
	.zero		1


	//----- nvinfo : EIATTR_MERCURY_ISA_VERSION
	.align		4
        /*0024*/ 	.byte	0x03, 0x5f
        /*0026*/ 	.short	0x0101


	//----- nvinfo : EIATTR_COOP_GROUP_MASK_REGIDS
	.align		4
        /*0028*/ 	.byte	0x04, 0x29
        /*002a*/ 	.short	(.L_22 - .L_21)


	//   ....[0]....
.L_21:
        /*002c*/ 	.word	0xffffffff


	//   ....[1]....
        /*0030*/ 	.word	0xffffffff


	//   ....[2]....
        /*0034*/ 	.word	0xffffffff


	//   ....[3]....
        /*0038*/ 	.word	0xffffffff


	//----- nvinfo : EIATTR_COOP_GROUP_INSTR_OFFSETS
	.align		4
.L_22:
        /*003c*/ 	.byte	0x04, 0x28
        /*003e*/ 	.short	(.L_24 - .L_23)


	//   ....[0]....
.L_23:
        /*0040*/ 	.word	0x00000070


	//   ....[1]....
        /*0044*/ 	.word	0x00000080


	//   ....[2]....
        /*0048*/ 	.word	0x00000140


	//   ....[3]....
        /*004c*/ 	.word	0x00000700


	//----- nvinfo : EIATTR_MBARRIER_INSTR_OFFSETS
	.align		4
.L_24:
        /*0050*/ 	.byte	0x04, 0x39
        /*0052*/ 	.short	(.L_26 - .L_25)


	//   ....[0]....
.L_25:
        /*0054*/ 	.word	0x000002f0
        /*0058*/ 	.word	0x000000ff
        /*005c*/ 	.word	0x00038000
        /*0060*/ 	.short	0x0100
        /*0062*/ 	.byte	0x08
	.zero		1


	//   ....[1]....
        /*0064*/ 	.word	0x00000300
        /*0068*/ 	.word	0x000000ff
        /*006c*/ 	.word	0x00038038
        /*0070*/ 	.short	0x0100
        /*0072*/ 	.byte	0x08
	.zero		1


	//   ....[2]....
        /*0074*/ 	.word	0x00000310
        /*0078*/ 	.word	0x000000ff
        /*007c*/ 	.word	0x00038008
        /*0080*/ 	.short	0x0100
        /*0082*/ 	.byte	0x08
	.zero		1


	//   ....[3]....
        /*0084*/ 	.word	0x00000320
        /*0088*/ 	.word	0x000000ff
        /*008c*/ 	.word	0x00038040
        /*0090*/ 	.short	0x0100
        /*0092*/ 	.byte	0x08
	.zero		1


	//   ....[4]....
        /*0094*/ 	.word	0x00000330
        /*0098*/ 	.word	0x000000ff
        /*009c*/ 	.word	0x00038010
        /*00a0*/ 	.short	0x0100
        /*00a2*/ 	.byte	0x08
	.zero		1


	//   ....[5]....
        /*00a4*/ 	.word	0x00000340
        /*00a8*/ 	.word	0x000000ff
        /*00ac*/ 	.word	0x00038048
        /*00b0*/ 	.short	0x0100
        /*00b2*/ 	.byte	0x08
	.zero		1


	//   ....[6]....
        /*00b4*/ 	.word	0x00000350
        /*00b8*/ 	.word	0x000000ff
        /*00bc*/ 	.word	0x00038018
        /*00c0*/ 	.short	0x0100
        /*00c2*/ 	.byte	0x08
	.zero		1


	//   ....[7]....
        /*00c4*/ 	.word	0x00000360
        /*00c8*/ 	.word	0x000000ff
        /*00cc*/ 	.word	0x00038050
        /*00d0*/ 	.short	0x0100
        /*00d2*/ 	.byte	0x08
	.zero		1


	//   ....[8]....
        /*00d4*/ 	.word	0x00000370
        /*00d8*/ 	.word	0x000000ff
        /*00dc*/ 	.word	0x00038020
        /*00e0*/ 	.short	0x0100
        /*00e2*/ 	.byte	0x08
	.zero		1


	//   ....[9]....
        /*00e4*/ 	.word	0x00000380
        /*00e8*/ 	.word	0x000000ff
        /*00ec*/ 	.word	0x00038058
        /*00f0*/ 	.short	0x0100
        /*00f2*/ 	.byte	0x08
	.zero		1


	//   ....[10]....
        /*00f4*/ 	.word	0x00000390
        /*00f8*/ 	.word	0x000000ff
        /*00fc*/ 	.word	0x00038028
        /*0100*/ 	.short	0x0100
        /*0102*/ 	.byte	0x08
	.zero		1


	//   ....[11]....
        /*0104*/ 	.word	0x000003a0
        /*0108*/ 	.word	0x000000ff
        /*010c*/ 	.word	0x00038060
        /*0110*/ 	.short	0x0100
        /*0112*/ 	.byte	0x08
	.zero		1


	//   ....[12]....
        /*0114*/ 	.word	0x000003b0
        /*0118*/ 	.word	0x000000ff
        /*011c*/ 	.word	0x00038030
        /*0120*/ 	.short	0x0100
        /*0122*/ 	.byte	0x08
	.zero		1


	//   ....[13]....
        /*0124*/ 	.word	0x000003c0
        /*0128*/ 	.word	0x000000ff
        /*012c*/ 	.word	0x00038068
        /*0130*/ 	.short	0x0100
        /*0132*/ 	.byte	0x08
	.zero		1


	//   ....[14]....
        /*0134*/ 	.word	0x00000f50
        /*0138*/ 	.word	0x00000006
        /*013c*/ 	.word	0x00038000
        /*0140*/ 	.short	0x010a
        /*0142*/ 	.byte	0x3f
	.zero		1


	//   ....[15]....
        /*0144*/ 	.word	0x000013b0
        /*0148*/ 	.word	0x0000000a
        /*014c*/ 	.word	0x00038000
        /*0150*/ 	.short	0x010a
        /*0152*/ 	.byte	0x3f
	.zero		1


	//   ....[16]....
        /*0154*/ 	.word	0x00001690
        /*0158*/ 	.word	0x00000007
        /*015c*/ 	.word	0x00000000
        /*0160*/ 	.short	0x0101
        /*0162*/ 	.byte	0x3f
	.zero		1


	//   ....[17]....
        /*0164*/ 	.word	0x000018e0
        /*0168*/ 	.word	0x00000003
        /*016c*/ 	.word	0x00000000
        /*0170*/ 	.short	0x0101
        /*0172*/ 	.byte	0x3f
	.zero		1


	//   ....[18]....
        /*0174*/ 	.word	0x00009660
        /*0178*/ 	.word	0x00000014
        /*017c*/ 	.word	0x00038038
        /*0180*/ 	.short	0x010a
        /*0182*/ 	.byte	0x3f
	.zero		1


	//   ....[19]....
        /*0184*/ 	.word	0x00009e00
        /*0188*/ 	.word	0x00000004
        /*018c*/ 	.word	0x00000000
        /*0190*/ 	.short	0x010a
        /*0192*/ 	.byte	0x3f
	.zero		1


	//   ....[20]....
        /*0194*/ 	.word	0x00009eb0
        /*0198*/ 	.word	0x00000000
        /*019c*/ 	.word	0x00000000
        /*01a0*/ 	.short	0x010a
        /*01a2*/ 	.byte	0x3f
	.zero		1


	//   ....[21]....
        /*01a4*/ 	.word	0x00009f60
        /*01a8*/ 	.word	0x00000000
        /*01ac*/ 	.word	0x00000000
        /*01b0*/ 	.short	0x010a
        /*01b2*/ 	.byte	0x3f
	.zero		1


	//   ....[22]....
        /*01b4*/ 	.word	0x0000a010
        /*01b8*/ 	.word	0x00000000
        /*01bc*/ 	.word	0x00000000
        /*01c0*/ 	.short	0x010a
        /*01c2*/ 	.byte	0x3f
	.zero		1


	//   ....[23]....
        /*01c4*/ 	.word	0x0000a0c0
        /*01c8*/ 	.word	0x00000000
        /*01cc*/ 	.word	0x00000000
        /*01d0*/ 	.short	0x010a
        /*01d2*/ 	.byte	0x3f
	.zero		1


	//   ....[24]....
        /*01d4*/ 	.word	0x0000a170
        /*01d8*/ 	.word	0x00000000
        /*01dc*/ 	.word	0x00000000
        /*01e0*/ 	.short	0x010a
        /*01e2*/ 	.byte	0x3f
	.zero		1


	//   ....[25]....
        /*01e4*/ 	.word	0x0000a220
        /*01e8*/ 	.word	0x00000003
        /*01ec*/ 	.word	0x00000000
        /*01f0*/ 	.short	0x010a
        /*01f2*/ 	.byte	0x3f
	.zero		1


	//----- nvinfo : EIATTR_NUM_MBARRIERS
	.align		4
.L_26:
        /*01f4*/ 	.byte	0x03, 0x38
        /*01f6*/ 	.short	0x000e


	//----- nvinfo : EIATTR_EXIT_INSTR_OFFSETS
	.align		4
        /*01f8*/ 	.byte	0x04, 0x1c
        /*01fa*/ 	.short	(.L_28 - .L_27)


	//   ....[0]....
.L_27:
        /*01fc*/ 	.word	0x00000a80


	//   ....[1]....
        /*0200*/ 	.word	0x00001a40


	//   ....[2]....
        /*0204*/ 	.word	0x00006f40


	//   ....[3]....
        /*0208*/ 	.word	0x00006f70


	//   ....[4]....
        /*020c*/ 	.word	0x00009410


	//   ....[5]....
        /*0210*/ 	.word	0x00009440


	//   ....[6]....
        /*0214*/ 	.word	0x00009460


	//   ....[7]....
        /*0218*/ 	.word	0x00009d00


	//   ....[8]....
        /*021c*/ 	.word	0x0000a250


	//----- nvinfo : EIATTR_MAX_THREADS
	.align		4
.L_28:
        /*0220*/ 	.byte	0x04, 0x05
        /*0222*/ 	.short	(.L_30 - .L_29)
.L_29:
        /*0224*/ 	.word	0x00000100
        /*0228*/ 	.word	0x00000001
        /*022c*/ 	.word	0x00000001


	//----- nvinfo : EIATTR_CRS_STACK_SIZE
	.align		4
.L_30:
        /*0230*/ 	.byte	0x04, 0x1e
        /*0232*/ 	.short	(.L_32 - .L_31)
.L_31:
        /*0234*/ 	.word	0x00000000


	//----- nvinfo : EIATTR_CBANK_PARAM_SIZE
	.align		4
.L_32:
        /*0238*/ 	.byte	0x03, 0x19
        /*023a*/ 	.short	0x03f0


	//----- nvinfo : EIATTR_PARAM_CBANK
	.align		4
        /*023c*/ 	.byte	0x04, 0x0a
        /*023e*/ 	.short	(.L_34 - .L_33)
	.align		4
.L_33:
        /*0240*/ 	.word	index@(.nv.constant0._ZN7cutlass13device_kernelINS_4conv6kernel13ConvUniversalINS1_16ConvProblemShapeILNS1_8OperatorE1ELi2EEENS1_10collective14CollectiveConvINS1_46MainloopSm90TmaGmmaWarpSpecializedImplicitGemmILS5_1ELi7ELi2EN4cute5tupleIJNSA_1CILi2EEENSC_ILi1EEESE_EEENS1_36KernelImplicitTmaWarpSpecializedSm90ELi1EEENSB_IJNSC_ILi128EEESI_NSB_IJNSC_ILi64EEEEEEEEENS_10bfloat16_tESM_NSA_8TiledMMAINSA_8MMA_AtomIJNSA_4SM904GMMA28MMA_64x128x16_F32BF16BF16_SSILNSQ_5MajorE0ELSS_1ELNSQ_7ScaleInE1ELST_1EEEEEENSA_6LayoutINSB_IJSE_SE_SE_EEENSB_IJNSC_ILi0EEESY_SY_EEEEENSB_IJNSA_10UnderscoreES11_S11_EEEEENS7_6detail26Sm90ImplicitGemmTileTraitsINSA_20SM90_TMA_LOAD_IM2COLENSA_14ComposedLayoutINSA_7SwizzleILi3ELi4ELi3EEENSA_18smem_ptr_flag_bitsILi16EEENSW_INSB_IJNSB_IJNSC_ILi8EEENSC_ILi16EEEEEENSB_IJSJ_SE_EEENSB_IJSE_NSC_ILi7EEEEEEEEENSB_IJNSB_IJSJ_NSC_ILi512EEEEEENSB_IJSE_SY_EEENSB_IJSY_NSC_ILi8192EEEEEEEEEEEEEvEENS15_INSA_23SM90_TMA_LOAD_MULTICASTENS17_IS19_S1B_NSW_INSB_IJNSB_IJSJ_SD_EEENSB_IJS1C_S1C_EEES1H_EEENSB_IJNSB_IJSE_NSC_ILi4096EEEEEES1K_S1N_EEEEEEEvEEEENS_8epilogue10collective6detail29Sm90TmaWarpSpecializedAdapterINS24_15DefaultEpilogueISM_NSB_IJNSB_IJlllEEESE_SY_EEES29_NS23_6thread17LinearCombinationISM_Li1EffLNS2A_9ScaleType4KindE0ELNS_15FloatRoundStyleE2ESM_EENS_4gemm15EpilogueDefaultEEEEEvvEEEEvNT_6ParamsE)
        /*0244*/ 	.short	0x0210
        /*0246*/ 	.short	0x03f0


	//----- nvinfo : EIATTR_SW_WAR
	.align		4
.L_34:
        /*0248*/ 	.byte	0x04, 0x36
        /*024a*/ 	.short	(.L_36 - .L_35)
.L_35:
        /*024c*/ 	.word	0x00000008
.L_36:


//--------------------- .nv.callgraph             --------------------------
	.section	.nv.callgraph,"",@"SHT_CUDA_CALLGRAPH"
	.align	4
	.sectionentsize	8
	.align		4
        /*0000*/ 	.word	0x00000000
	.align		4
        /*0004*/ 	.word	0xffffffff
	.align		4
        /*0008*/ 	.word	0x00000000
	.align		4
        /*000c*/ 	.word	0xfffffffe
	.align		4
        /*0010*/ 	.word	0x00000000
	.align		4
        /*0014*/ 	.word	0xfffffffd
	.align		4
        /*0018*/ 	.word	0x00000000
	.align		4
        /*001c*/ 	.word	0xfffffffc


//--------------------- .nv.constant4             --------------------------
	.section	.nv.constant4,"a",@progbits
	.align	8
	.align		8
.nv.constant4:
        /*0000*/ 	.dword	_ZN39_INTERNAL_4d3e6d35_4_k_cu_b149f4ff_38404cuda3std3__45__cpo5beginE
	.align		8
        /*0008*/ 	.dword	_ZN39_INTERNAL_4d3e6d35_4_k_cu_b149f4ff_38404cuda3std3__45__cpo3endE
	.align		8
        /*0010*/ 	.dword	_ZN39_INTERNAL_4d3e6d35_4_k_cu_b149f4ff_38404cuda3std3__45__cpo6cbeginE
	.align		8
        /*0018*/ 	.dword	_ZN39_INTERNAL_4d3e6d35_4_k_cu_b149f4ff_38404cuda3std3__45__cpo4cendE
	.align		8
        /*0020*/ 	.dword	_ZN39_INTERNAL_4d3e6d35_4_k_cu_b149f4ff_38404cuda3std3__441_GLOBAL__N__4d3e6d35_4_k_cu_b149f4ff_38406ignoreE
	.align		8
        /*0028*/ 	.dword	_ZN39_INTERNAL_4d3e6d35_4_k_cu_b149f4ff_38404cuda3std3__419piecewise_constructE
	.align		8
        /*0030*/ 	.dword	_ZN39_INTERNAL_4d3e6d35_4_k_cu_b149f4ff_38404cuda3std3__48in_placeE
	.align		8
        /*0038*/ 	.dword	_ZN39_INTERNAL_4d3e6d35_4_k_cu_b149f4ff_38404cuda3std6ranges3__45__cpo4swapE
	.align		8
        /*0040*/ 	.dword	_ZN39_INTERNAL_4d3e6d35_4_k_cu_b149f4ff_38404cuda3std6ranges3__45__cpo9iter_moveE
	.align		8
        /*0048*/ 	.dword	_ZN39_INTERNAL_4d3e6d35_4_k_cu_b149f4ff_38404cute7productE
	.align		8
        /*0050*/ 	.dword	_ZN39_INTERNAL_4d3e6d35_4_k_cu_b149f4ff_38404cute1_E


//--------------------- .text._ZN7cutlass13device_kernelINS_4conv6kernel13ConvUniversalINS1_16ConvProblemShapeILNS1_8OperatorE1ELi2EEENS1_10collective14CollectiveConvINS1_46MainloopSm90TmaGmmaWarpSpecializedImplicitGemmILS5_1ELi7ELi2EN4cute5tupleIJNSA_1CILi2EEENSC_ILi1EEESE_EEENS1_36KernelImplicitTmaWarpSpecializedSm90ELi1EEENSB_IJNSC_ILi128EEESI_NSB_IJNSC_ILi64EEEEEEEEENS_10bfloat16_tESM_NSA_8TiledMMAINSA_8MMA_AtomIJNSA_4SM904GMMA28MMA_64x128x16_F32BF16BF16_SSILNSQ_5MajorE0ELSS_1ELNSQ_7ScaleInE1ELST_1EEEEEENSA_6LayoutINSB_IJSE_SE_SE_EEENSB_IJNSC_ILi0EEESY_SY_EEEEENSB_IJNSA_10UnderscoreES11_S11_EEEEENS7_6detail26Sm90ImplicitGemmTileTraitsINSA_20SM90_TMA_LOAD_IM2COLENSA_14ComposedLayoutINSA_7SwizzleILi3ELi4ELi3EEENSA_18smem_ptr_flag_bitsILi16EEENSW_INSB_IJNSB_IJNSC_ILi8EEENSC_ILi16EEEEEENSB_IJSJ_SE_EEENSB_IJSE_NSC_ILi7EEEEEEEEENSB_IJNSB_IJSJ_NSC_ILi512EEEEEENSB_IJSE_SY_EEENSB_IJSY_NSC_ILi8192EEEEEEEEEEEEEvEENS15_INSA_23SM90_TMA_LOAD_MULTICASTENS17_IS19_S1B_NSW_INSB_IJNSB_IJSJ_SD_EEENSB_IJS1C_S1C_EEES1H_EEENSB_IJNSB_IJSE_NSC_ILi4096EEEEEES1K_S1N_EEEEEEEvEEEENS_8epilogue10collective6detail29Sm90TmaWarpSpecializedAdapterINS24_15DefaultEpilogueISM_NSB_IJNSB_IJlllEEESE_SY_EEES29_NS23_6thread17LinearCombinationISM_Li1EffLNS2A_9ScaleType4KindE0ELNS_15FloatRoundStyleE2ESM_EENS_4gemm15EpilogueDefaultEEEEEvvEEEEvNT_6ParamsE --------------------------
	.section	.text._ZN7cutlass13device_kernelINS_4conv6kernel13ConvUniversalINS1_16ConvProblemShapeILNS1_8OperatorE1ELi2EEENS1_10collective14CollectiveConvINS1_46MainloopSm90TmaGmmaWarpSpecializedImplicitGemmILS5_1ELi7ELi2EN4cute5tupleIJNSA_1CILi2EEENSC_ILi1EEESE_EEENS1_36KernelImplicitTmaWarpSpecializedSm90ELi1EEENSB_IJNSC_ILi128EEESI_NSB_IJNSC_ILi64EEEEEEEEENS_10bfloat16_tESM_NSA_8TiledMMAINSA_8MMA_AtomIJNSA_4SM904GMMA28MMA_64x128x16_F32BF16BF16_SSILNSQ_5MajorE0ELSS_1ELNSQ_7ScaleInE1ELST_1EEEEEENSA_6LayoutINSB_IJSE_SE_SE_EEENSB_IJNSC_ILi0EEESY_SY_EEEEENSB_IJNSA_10UnderscoreES11_S11_EEEEENS7_6detail26Sm90ImplicitGemmTileTraitsINSA_20SM90_TMA_LOAD_IM2COLENSA_14ComposedLayoutINSA_7SwizzleILi3ELi4ELi3EEENSA_18smem_ptr_flag_bitsILi16EEENSW_INSB_IJNSB_IJNSC_ILi8EEENSC_ILi16EEEEEENSB_IJSJ_SE_EEENSB_IJSE_NSC_ILi7EEEEEEEEENSB_IJNSB_IJSJ_NSC_ILi512EEEEEENSB_IJSE_SY_EEENSB_IJSY_NSC_ILi8192EEEEEEEEEEEEEvEENS15_INSA_23SM90_TMA_LOAD_MULTICASTENS17_IS19_S1B_NSW_INSB_IJNSB_IJSJ_SD_EEENSB_IJS1C_S1C_EEES1H_EEENSB_IJNSB_IJSE_NSC_ILi4096EEEEEES1K_S1N_EEEEEEEvEEEENS_8epilogue10collective6detail29Sm90TmaWarpSpecializedAdapterINS24_15DefaultEpilogueISM_NSB_IJNSB_IJlllEEESE_SY_EEES29_NS23_6thread17LinearCombinationISM_Li1EffLNS2A_9ScaleType4KindE0ELNS_15FloatRoundStyleE2ESM_EENS_4gemm15EpilogueDefaultEEEEEvvEEEEvNT_6ParamsE,"ax",@progbits
	.align	128
.text._ZN7cutlass13device_kernelINS_4conv6kernel13ConvUniversalINS1_16ConvProblemShapeILNS1_8OperatorE1ELi2EEENS1_10collective14CollectiveConvINS1_46MainloopSm90TmaGmmaWarpSpecializedImplicitGemmILS5_1ELi7ELi2EN4cute5tupleIJNSA_1CILi2EEENSC_ILi1EEESE_EEENS1_36KernelImplicitTmaWarpSpecializedSm90ELi1EEENSB_IJNSC_ILi128EEESI_NSB_IJNSC_ILi64EEEEEEEEENS_10bfloat16_tESM_NSA_8TiledMMAINSA_8MMA_AtomIJNSA_4SM904GMMA28MMA_64x128x16_F32BF16BF16_SSILNSQ_5MajorE0ELSS_1ELNSQ_7ScaleInE1ELST_1EEEEEENSA_6LayoutINSB_IJSE_SE_SE_EEENSB_IJNSC_ILi0EEESY_SY_EEEEENSB_IJNSA_10UnderscoreES11_S11_EEEEENS7_6detail26Sm90ImplicitGemmTileTraitsINSA_20SM90_TMA_LOAD_IM2COLENSA_14ComposedLayoutINSA_7SwizzleILi3ELi4ELi3EEENSA_18smem_ptr_flag_bitsILi16EEENSW_INSB_IJNSB_IJNSC_ILi8EEENSC_ILi16EEEEEENSB_IJSJ_SE_EEENSB_IJSE_NSC_ILi7EEEEEEEEENSB_IJNSB_IJSJ_NSC_ILi512EEEEEENSB_IJSE_SY_EEENSB_IJSY_NSC_ILi8192EEEEEEEEEEEEEvEENS15_INSA_23SM90_TMA_LOAD_MULTICASTENS17_IS19_S1B_NSW_INSB_IJNSB_IJSJ_SD_EEENSB_IJS1C_S1C_EEES1H_EEENSB_IJNSB_IJSE_NSC_ILi4096EEEEEES1K_S1N_EEEEEEEvEEEENS_8epilogue10collective6detail29Sm90TmaWarpSpecializedAdapterINS24_15DefaultEpilogueISM_NSB_IJNSB_IJlllEEESE_SY_EEES29_NS23_6thread17LinearCombinationISM_Li1EffLNS2A_9ScaleType4KindE0ELNS_15FloatRoundStyleE2ESM_EENS_4gemm15EpilogueDefaultEEEEEvvEEEEvNT_6ParamsE:
        .type           _ZN7cutlass13device_kernelINS_4conv6kernel13ConvUniversalINS1_16ConvProblemShapeILNS1_8OperatorE1ELi2EEENS1_10collective14CollectiveConvINS1_46MainloopSm90TmaGmmaWarpSpecializedImplicitGemmILS5_1ELi7ELi2EN4cute5tupleIJNSA_1CILi2EEENSC_ILi1EEESE_EEENS1_36KernelImplicitTmaWarpSpecializedSm90ELi1EEENSB_IJNSC_ILi128EEESI_NSB_IJNSC_ILi64EEEEEEEEENS_10bfloat16_tESM_NSA_8TiledMMAINSA_8MMA_AtomIJNSA_4SM904GMMA28MMA_64x128x16_F32BF16BF16_SSILNSQ_5MajorE0ELSS_1ELNSQ_7ScaleInE1ELST_1EEEEEENSA_6LayoutINSB_IJSE_SE_SE_EEENSB_IJNSC_ILi0EEESY_SY_EEEEENSB_IJNSA_10UnderscoreES11_S11_EEEEENS7_6detail26Sm90ImplicitGemmTileTraitsINSA_20SM90_TMA_LOAD_IM2COLENSA_14ComposedLayoutINSA_7SwizzleILi3ELi4ELi3EEENSA_18smem_ptr_flag_bitsILi16EEENSW_INSB_IJNSB_IJNSC_ILi8EEENSC_ILi16EEEEEENSB_IJSJ_SE_EEENSB_IJSE_NSC_ILi7EEEEEEEEENSB_IJNSB_IJSJ_NSC_ILi512EEEEEENSB_IJSE_SY_EEENSB_IJSY_NSC_ILi8192EEEEEEEEEEEEEvEENS15_INSA_23SM90_TMA_LOAD_MULTICASTENS17_IS19_S1B_NSW_INSB_IJNSB_IJSJ_SD_EEENSB_IJS1C_S1C_EEES1H_EEENSB_IJNSB_IJSE_NSC_ILi4096EEEEEES1K_S1N_EEEEEEEvEEEENS_8epilogue10collective6detail29Sm90TmaWarpSpecializedAdapterINS24_15DefaultEpilogueISM_NSB_IJNSB_IJlllEEESE_SY_EEES29_NS23_6thread17LinearCombinationISM_Li1EffLNS2A_9ScaleType4KindE0ELNS_15FloatRoundStyleE2ESM_EENS_4gemm15EpilogueDefaultEEEEEvvEEEEvNT_6ParamsE,@function
        .size           _ZN7cutlass13device_kernelINS_4conv6kernel13ConvUniversalINS1_16ConvProblemShapeILNS1_8OperatorE1ELi2EEENS1_10collective14CollectiveConvINS1_46MainloopSm90TmaGmmaWarpSpecializedImplicitGemmILS5_1ELi7ELi2EN4cute5tupleIJNSA_1CILi2EEENSC_ILi1EEESE_EEENS1_36KernelImplicitTmaWarpSpecializedSm90ELi1EEENSB_IJNSC_ILi128EEESI_NSB_IJNSC_ILi64EEEEEEEEENS_10bfloat16_tESM_NSA_8TiledMMAINSA_8MMA_AtomIJNSA_4SM904GMMA28MMA_64x128x16_F32BF16BF16_SSILNSQ_5MajorE0ELSS_1ELNSQ_7ScaleInE1ELST_1EEEEEENSA_6LayoutINSB_IJSE_SE_SE_EEENSB_IJNSC_ILi0EEESY_SY_EEEEENSB_IJNSA_10UnderscoreES11_S11_EEEEENS7_6detail26Sm90ImplicitGemmTileTraitsINSA_20SM90_TMA_LOAD_IM2COLENSA_14ComposedLayoutINSA_7SwizzleILi3ELi4ELi3EEENSA_18smem_ptr_flag_bitsILi16EEENSW_INSB_IJNSB_IJNSC_ILi8EEENSC_ILi16EEEEEENSB_IJSJ_SE_EEENSB_IJSE_NSC_ILi7EEEEEEEEENSB_IJNSB_IJSJ_NSC_ILi512EEEEEENSB_IJSE_SY_EEENSB_IJSY_NSC_ILi8192EEEEEEEEEEEEEvEENS15_INSA_23SM90_TMA_LOAD_MULTICASTENS17_IS19_S1B_NSW_INSB_IJNSB_IJSJ_SD_EEENSB_IJS1C_S1C_EEES1H_EEENSB_IJNSB_IJSE_NSC_ILi4096EEEEEES1K_S1N_EEEEEEEvEEEENS_8epilogue10collective6detail29Sm90TmaWarpSpecializedAdapterINS24_15DefaultEpilogueISM_NSB_IJNSB_IJlllEEESE_SY_EEES29_NS23_6thread17LinearCombinationISM_Li1EffLNS2A_9ScaleType4KindE0ELNS_15FloatRoundStyleE2ESM_EENS_4gemm15EpilogueDefaultEEEEEvvEEEEvNT_6ParamsE,(.L_x_294 - _ZN7cutlass13device_kernelINS_4conv6kernel13ConvUniversalINS1_16ConvProblemShapeILNS1_8OperatorE1ELi2EEENS1_10collective14CollectiveConvINS1_46MainloopSm90TmaGmmaWarpSpecializedImplicitGemmILS5_1ELi7ELi2EN4cute5tupleIJNSA_1CILi2EEENSC_ILi1EEESE_EEENS1_36KernelImplicitTmaWarpSpecializedSm90ELi1EEENSB_IJNSC_ILi128EEESI_NSB_IJNSC_ILi64EEEEEEEEENS_10bfloat16_tESM_NSA_8TiledMMAINSA_8MMA_AtomIJNSA_4SM904GMMA28MMA_64x128x16_F32BF16BF16_SSILNSQ_5MajorE0ELSS_1ELNSQ_7ScaleInE1ELST_1EEEEEENSA_6LayoutINSB_IJSE_SE_SE_EEENSB_IJNSC_ILi0EEESY_SY_EEEEENSB_IJNSA_10UnderscoreES11_S11_EEEEENS7_6detail26Sm90ImplicitGemmTileTraitsINSA_20SM90_TMA_LOAD_IM2COLENSA_14ComposedLayoutINSA_7SwizzleILi3ELi4ELi3EEENSA_18smem_ptr_flag_bitsILi16EEENSW_INSB_IJNSB_IJNSC_ILi8EEENSC_ILi16EEEEEENSB_IJSJ_SE_EEENSB_IJSE_NSC_ILi7EEEEEEEEENSB_IJNSB_IJSJ_NSC_ILi512EEEEEENSB_IJSE_SY_EEENSB_IJSY_NSC_ILi8192EEEEEEEEEEEEEvEENS15_INSA_23SM90_TMA_LOAD_MULTICASTENS17_IS19_S1B_NSW_INSB_IJNSB_IJSJ_SD_EEENSB_IJS1C_S1C_EEES1H_EEENSB_IJNSB_IJSE_NSC_ILi4096EEEEEES1K_S1N_EEEEEEEvEEEENS_8epilogue10collective6detail29Sm90TmaWarpSpecializedAdapterINS24_15DefaultEpilogueISM_NSB_IJNSB_IJlllEEESE_SY_EEES29_NS23_6thread17LinearCombinationISM_Li1EffLNS2A_9ScaleType4KindE0ELNS_15FloatRoundStyleE2ESM_EENS_4gemm15EpilogueDefaultEEEEEvvEEEEvNT_6ParamsE)
        .other          _ZN7cutlass13device_kernelINS_4conv6kernel13ConvUniversalINS1_16ConvProblemShapeILNS1_8OperatorE1ELi2EEENS1_10collective14CollectiveConvINS1_46MainloopSm90TmaGmmaWarpSpecializedImplicitGemmILS5_1ELi7ELi2EN4cute5tupleIJNSA_1CILi2EEENSC_ILi1EEESE_EEENS1_36KernelImplicitTmaWarpSpecializedSm90ELi1EEENSB_IJNSC_ILi128EEESI_NSB_IJNSC_ILi64EEEEEEEEENS_10bfloat16_tESM_NSA_8TiledMMAINSA_8MMA_AtomIJNSA_4SM904GMMA28MMA_64x128x16_F32BF16BF16_SSILNSQ_5MajorE0ELSS_1ELNSQ_7ScaleInE1ELST_1EEEEEENSA_6LayoutINSB_IJSE_SE_SE_EEENSB_IJNSC_ILi0EEESY_SY_EEEEENSB_IJNSA_10UnderscoreES11_S11_EEEEENS7_6detail26Sm90ImplicitGemmTileTraitsINSA_20SM90_TMA_LOAD_IM2COLENSA_14ComposedLayoutINSA_7SwizzleILi3ELi4ELi3EEENSA_18smem_ptr_flag_bitsILi16EEENSW_INSB_IJNSB_IJNSC_ILi8EEENSC_ILi16EEEEEENSB_IJSJ_SE_EEENSB_IJSE_NSC_ILi7EEEEEEEEENSB_IJNSB_IJSJ_NSC_ILi512EEEEEENSB_IJSE_SY_EEENSB_IJSY_NSC_ILi8192EEEEEEEEEEEEEvEENS15_INSA_23SM90_TMA_LOAD_MULTICASTENS17_IS19_S1B_NSW_INSB_IJNSB_IJSJ_SD_EEENSB_IJS1C_S1C_EEES1H_EEENSB_IJNSB_IJSE_NSC_ILi4096EEEEEES1K_S1N_EEEEEEEvEEEENS_8epilogue10collective6detail29Sm90TmaWarpSpecializedAdapterINS24_15DefaultEpilogueISM_NSB_IJNSB_IJlllEEESE_SY_EEES29_NS23_6thread17LinearCombinationISM_Li1EffLNS2A_9ScaleType4KindE0ELNS_15FloatRoundStyleE2ESM_EENS_4gemm15EpilogueDefaultEEEEEvvEEEEvNT_6ParamsE,@"STO_CUDA_ENTRY STV_DEFAULT"
_ZN7cutlass13device_kernelINS_4conv6kernel13ConvUniversalINS1_16ConvProblemShapeILNS1_8OperatorE1ELi2EEENS1_10collective14CollectiveConvINS1_46MainloopSm90TmaGmmaWarpSpecializedImplicitGemmILS5_1ELi7ELi2EN4cute5tupleIJNSA_1CILi2EEENSC_ILi1EEESE_EEENS1_36KernelImplicitTmaWarpSpecializedSm90ELi1EEENSB_IJNSC_ILi128EEESI_NSB_IJNSC_ILi64EEEEEEEEENS_10bfloat16_tESM_NSA_8TiledMMAINSA_8MMA_AtomIJNSA_4SM904GMMA28MMA_64x128x16_F32BF16BF16_SSILNSQ_5MajorE0ELSS_1ELNSQ_7ScaleInE1ELST_1EEEEEENSA_6LayoutINSB_IJSE_SE_SE_EEENSB_IJNSC_ILi0EEESY_SY_EEEEENSB_IJNSA_10UnderscoreES11_S11_EEEEENS7_6detail26Sm90ImplicitGemmTileTraitsINSA_20SM90_TMA_LOAD_IM2COLENSA_14ComposedLayoutINSA_7SwizzleILi3ELi4ELi3EEENSA_18smem_ptr_flag_bitsILi16EEENSW_INSB_IJNSB_IJNSC_ILi8EEENSC_ILi16EEEEEENSB_IJSJ_SE_EEENSB_IJSE_NSC_ILi7EEEEEEEEENSB_IJNSB_IJSJ_NSC_ILi512EEEEEENSB_IJSE_SY_EEENSB_IJSY_NSC_ILi8192EEEEEEEEEEEEEvEENS15_INSA_23SM90_TMA_LOAD_MULTICASTENS17_IS19_S1B_NSW_INSB_IJNSB_IJSJ_SD_EEENSB_IJS1C_S1C_EEES1H_EEENSB_IJNSB_IJSE_NSC_ILi4096EEEEEES1K_S1N_EEEEEEEvEEEENS_8epilogue10collective6detail29Sm90TmaWarpSpecializedAdapterINS24_15DefaultEpilogueISM_NSB_IJNSB_IJlllEEESE_SY_EEES29_NS23_6thread17LinearCombinationISM_Li1EffLNS2A_9ScaleType4KindE0ELNS_15FloatRoundStyleE2ESM_EENS_4gemm15EpilogueDefaultEEEEEvvEEEEvNT_6ParamsE:
[----:B------:R-:W-:Y:S01]  /*0000*/  LDC R1, c[0x0][0x28] ;  /* 0x00000a00ff017b82 */ /* 0x000fe20000000800 */
[----:B------:R-:W0:Y:S01]  /*0010*/  S2R R11, SR_TID.X ;  /* 0x00000000000b7919 */ /* 0x000e220000002100 */
[----:B------:R-:W-:Y:S01]  /*0020*/  ELECT P0, URZ, PT ;  /* 0x00000000003f782f */ /* 0x000fe20003800000 */
[----:B------:R-:W-:Y:S01]  /*0030*/  BSSY B0, `(.L_x_0) ;  /* 0x0000010000007945 */ /* 0x000fe20003800000 */
[----:B------:R-:W1:Y:S01]  /*0040*/  S2R R12, SR_CTAID.X ;  /* 0x00000000000c7919 */ /* 0x000e620000002500 */
[--C-:B0-----:R-:W-:Y:S02]  /*0050*/  SHF.R.U32.HI R0, RZ, 0x5, R11.reuse ;  /* 0x00000005ff007819 */ /* 0x101fe4000001160b */
[----:B------:R-:W-:-:S03]  /*0060*/  SHF.R.U32.HI R3, RZ, 0x7, R11 ;  /* 0x00000007ff037819 */ /* 0x000fc6000001160b */
[----:B------:R-:W0:Y:S04]  /*0070*/  SHFL.IDX PT, R2, R0, RZ, 0x1f ;  /* 0x00001fff00027589 */ /* 0x000e2800000e0000 */
[----:B------:R2:W3:Y:S01]  /*0080*/  SHFL.IDX PT, R10, R3, RZ, 0x1f ;  /* 0x00001fff030a7589 */ /* 0x0004e200000e0000 */
[----:B0-----:R-:W-:-:S13]  /*0090*/  ISETP.NE.OR P0, PT, R2, RZ, !P0 ;  /* 0x000000ff0200720c */ /* 0x001fda0004705670 */
[----:B-123--:R-:W-:Y:S05]  /*00a0*/  @P0 BRA `(.L_x_1) ;  /* 0x0000000000200947 */ /* 0x00efea0003800000 */
[----:B------:R-:W-:Y:S02]  /*00b0*/  ULDC.64 UR4, c[0x0][0x198] ;  /* 0x0000660000047ab9 */ /* 0x000fe40000000a00 */
[----:B------:R-:W-:Y:S02]  /*00c0*/  UIADD3 UR6, UP0, UR4, 0xf0, URZ ;  /* 0x000000f004067890 */ /* 0x000fe4000ff1e03f */
[----:B------:R-:W-:Y:S02]  /*00d0*/  UIADD3 UR4, UP1, UR4, 0x1f0, URZ ;  /* 0x000001f004047890 */ /* 0x000fe4000ff3e03f */
[----:B------:R-:W-:Y:S02]  /*00e0*/  UIADD3.X UR7, URZ, UR5, URZ, UP0, !UPT ;  /* 0x000000053f077290 */ /* 0x000fe400087fe43f */
[----:B------:R-:W-:-:S07]  /*00f0*/  UIADD3.X UR5, URZ, UR5, URZ, UP1, !UPT ;  /* 0x000000053f057290 */ /* 0x000fce0008ffe43f */
[----:B------:R0:W-:Y:S02]  /*0100*/  UTMACCTL.PF [UR6] ;  /* 0x00000000060079b9 */ /* 0x0001e40008040000 */
[----:B------:R0:W-:Y:S02]  /*0110*/  UTMACCTL.PF [UR4] ;  /* 0x00000000040079b9 */ /* 0x0001e40008040000 */
[----:B0-----:R-:W-:Y:S01]  /*0120*/  NOP ;  /* 0x0000000000007918 */ /* 0x001fe20000000000 */
.L_x_1:
[----:B------:R-:W-:Y:S05]  /*0130*/  BSYNC B0 ;  /* 0x0000000000007941 */ /* 0x000fea0003800000 */
.L_x_0:
[----:B------:R-:W0:Y:S01]  /*0140*/  SHFL.IDX PT, R0, R0, RZ, 0x1f ;  /* 0x00001fff00007589 */ /* 0x000e2200000e0000 */
[----:B------:R-:W-:Y:S02]  /*0150*/  SHF.R.S32.HI R4, RZ, 0x1f, R11 ;  /* 0x0000001fff047819 */ /* 0x000fe4000001140b */
[----:B------:R-:W-:Y:S01]  /*0160*/  I2FP.F32.U32 R6, R12 ;  /* 0x0000000c00067245 */ /* 0x000fe20000201000 */
[----:B------:R-:W1:Y:S01]  /*0170*/  S2R R13, SR_CTAID.Y ;  /* 0x00000000000d7919 */ /* 0x000e620000002600 */
[----:B------:R-:W-:-:S04]  /*0180*/  LEA.HI R4, R4, R11, RZ, 0x7 ;  /* 0x0000000b04047211 */ /* 0x000fc800078f38ff */
[----:B------:R-:W-:-:S05]  /*0190*/  LOP3.LUT R4, R4, 0xffffff80, RZ, 0xc0, !PT ;  /* 0xffffff8004047812 */ /* 0x000fca00078ec0ff */
[----:B------:R-:W-:-:S05]  /*01a0*/  IMAD.IADD R14, R11, 0x1, -R4 ;  /* 0x000000010b0e7824 */ /* 0x000fca00078e0a04 */
[----:B------:R-:W-:-:S04]  /*01b0*/  SHF.R.S32.HI R3, RZ, 0x1f, R14 ;  /* 0x0000001fff037819 */ /* 0x000fc8000001140e */
[----:B------:R-:W-:Y:S02]  /*01c0*/  LEA.HI R3, R3, R14, RZ, 0x3 ;  /* 0x0000000e03037211 */ /* 0x000fe400078f18ff */
[----:B0-----:R-:W-:Y:S02]  /*01d0*/  ISETP.NE.AND P0, PT, R0, RZ, PT ;  /* 0x000000ff0000720c */ /* 0x001fe40003f05270 */
[--C-:B------:R-:W-:Y:S02]  /*01e0*/  SHF.R.S32.HI R4, RZ, 0x3, R3.reuse ;  /* 0x00000003ff047819 */ /* 0x100fe40000011403 */
[----:B------:R-:W-:Y:S02]  /*01f0*/  SHF.R.S32.HI R3, RZ, 0x1f, R3 ;  /* 0x0000001fff037819 */ /* 0x000fe40000011403 */
[----:B------:R-:W-:-:S07]  /*0200*/  SHF.R.S32.HI R5, RZ, 0x1f, R0 ;  /* 0x0000001fff057819 */ /* 0x000fce0000011400 */
[----:B-1----:R-:W-:Y:S05]  /*0210*/  @P0 BRA `(.L_x_2) ;  /* 0x0000000000700947 */ /* 0x002fea0003800000 */
[----:B------:R-:W0:Y:S01]  /*0220*/  S2UR UR8, SR_CgaCtaId ;  /* 0x00000000000879c3 */ /* 0x000e220000008800 */
[----:B------:R-:W-:Y:S01]  /*0230*/  UMOV UR4, 0x400 ;  /* 0x0000040000047882 */ /* 0x000fe20000000000 */
[----:B------:R-:W-:Y:S01]  /*0240*/  UMOV UR5, 0x1 ;  /* 0x0000000100057882 */ /* 0x000fe20000000000 */
[----:B------:R-:W-:Y:S01]  /*0250*/  UMOV UR6, 0x2 ;  /* 0x0000000200067882 */ /* 0x000fe20000000000 */
[----:B------:R-:W-:Y:S01]  /*0260*/  ELECT P0, URZ, PT ;  /* 0x00000000003f782f */ /* 0x000fe20003800000 */
[----:B------:R-:W-:-:S04]  /*0270*/  UIADD3 UR6, -UR6, 0x100000, URZ ;  /* 0x0010000006067890 */ /* 0x000fc8000fffe13f */
[----:B------:R-:W-:Y:S02]  /*0280*/  USHF.L.U32 UR7, UR6, 0xb, URZ ;  /* 0x0000000b06077899 */ /* 0x000fe4000800063f */
[----:B------:R-:W-:Y:S02]  /*0290*/  USHF.L.U32 UR6, UR6, 0x1, URZ ;  /* 0x0000000106067899 */ /* 0x000fe4000800063f */
[----:B0-----:R-:W-:Y:S02]  /*02a0*/  ULEA UR8, UR8, UR4, 0x18 ;  /* 0x0000000408087291 */ /* 0x001fe4000f8ec03f */
[----:B------:R-:W-:-:S04]  /*02b0*/  UIADD3 UR4, -UR5, 0x100000, URZ ;  /* 0x0010000005047890 */ /* 0x000fc8000fffe13f */
[----:B------:R-:W-:Y:S02]  /*02c0*/  USHF.L.U32 UR5, UR4, 0xb, URZ ;  /* 0x0000000b04057899 */ /* 0x000fe4000800063f */
[----:B------:R-:W-:Y:S01]  /*02d0*/  USHF.L.U32 UR4, UR4, 0x1, URZ ;  /* 0x0000000104047899 */ /* 0x000fe2000800063f */
[----:B------:R-:W0:Y:S11]  /*02e0*/  FENCE.VIEW.ASYNC.S ;  /* 0x00000000000073c6 */ /* 0x000e360000000000 */
[----:B0-----:R0:W1:Y:S01]  /*02f0*/  SYNCS.EXCH.64 URZ, [UR8+0x38000], UR4 ;  /* 0x03800004083f75b2 */ /* 0x0010620008000100 */
[----:B------:R0:W2:Y:S01]  /*0300*/  SYNCS.EXCH.64 URZ, [UR8+0x38038], UR6 ;  /* 0x03803806083f75b2 */ /* 0x0000a20008000100 */
[----:B------:R0:W3:Y:S01]  /*0310*/  SYNCS.EXCH.64 URZ, [UR8+0x38008], UR4 ;  /* 0x03800804083f75b2 */ /* 0x0000e20008000100 */
[----:B------:R0:W4:Y:S01]  /*0320*/  SYNCS.EXCH.64 URZ, [UR8+0x38040], UR6 ;  /* 0x03804006083f75b2 */ /* 0x0001220008000100 */
[----:B------:R0:W0:Y:S01]  /*0330*/  SYNCS.EXCH.64 URZ, [UR8+0x38010], UR4 ;  /* 0x03801004083f75b2 */ /* 0x0000220008000100 */
        /* <DEDUP_REMOVED lines=9> */
[----:B------:R-:W-:Y:S01]  /*03d0*/  NOP ;  /* 0x0000000000007918 */ /* 0x000fe20000000000 */
.L_x_2:
[----:B0-----:R-:W-:Y:S01]  /*03e0*/  ULDC UR4, c[0x0][0x150] ;  /* 0x0000540000047ab9 */ /* 0x001fe20000000800 */
[----:B------:R-:W-:Y:S01]  /*03f0*/  LEA.HI R3, R3, R4, RZ, 0x2 ;  /* 0x0000000403037211 */ /* 0x000fe200078f10ff */
[----:B------:R-:W-:Y:S01]  /*0400*/  FMUL R6, R6, UR4 ;  /* 0x0000000406067c20 */ /* 0x000fe20008400000 */
[----:B------:R-:W-:Y:S01]  /*0410*/  LEA.HI R5, R5, R0, RZ, 0x2 ;  /* 0x0000000005057211 */ /* 0x000fe200078f10ff */
[----:B------:R-:W-:Y:S01]  /*0420*/  ULDC UR4, c[0x0][0x154] ;  /* 0x0000550000047ab9 */ /* 0x000fe20000000800 */
[----:B------:R-:W-:Y:S01]  /*0430*/  LOP3.LUT R3, R3, 0xfffffffc, RZ, 0xc0, !PT ;  /* 0xfffffffc03037812 */ /* 0x000fe200078ec0ff */
[----:B------:R-:W0:Y:S01]  /*0440*/  LDC R8, c[0x0][0x140] ;  /* 0x00005000ff087b82 */ /* 0x000e220000000800 */
[----:B------:R-:W-:Y:S01]  /*0450*/  LOP3.LUT R5, R5, 0x3ffffffc, RZ, 0xc0, !PT ;  /* 0x3ffffffc05057812 */ /* 0x000fe200078ec0ff */
[----:B------:R-:W5:Y:S01]  /*0460*/  F2I.U32.TRUNC.NTZ R6, R6 ;  /* 0x0000000600067305 */ /* 0x000f62000020f000 */
[----:B------:R-:W-:Y:S01]  /*0470*/  LOP3.LUT P0, RZ, R14, 0x7, RZ, 0xc0, !PT ;  /* 0x000000070eff7812 */ /* 0x000fe2000780c0ff */
[----:B------:R-:W-:Y:S01]  /*0480*/  IMAD.IADD R3, R4, 0x1, -R3 ;  /* 0x0000000104037824 */ /* 0x000fe200078e0a03 */
[----:B------:R-:W-:Y:S01]  /*0490*/  I2FP.F32.U32 R4, R13 ;  /* 0x0000000d00047245 */ /* 0x000fe20000201000 */
[----:B------:R-:W-:Y:S01]  /*04a0*/  IMAD.IADD R0, R0, 0x1, -R5 ;  /* 0x0000000100007824 */ /* 0x000fe200078e0a05 */
[----:B------:R-:W-:Y:S01]  /*04b0*/  ISETP.NE.AND P3, PT, R10, 0x1, PT ;  /* 0x000000010a00780c */ /* 0x000fe20003f65270 */
[----:B------:R-:W-:Y:S01]  /*04c0*/  NOP ;  /* 0x0000000000007918 */ /* 0x000fe20000000000 */
[----:B------:R-:W-:Y:S01]  /*04d0*/  NOP ;  /* 0x0000000000007918 */ /* 0x000fe20000000000 */
[----:B------:R-:W-:-:S02]  /*04e0*/  IMAD R0, R0, 0x4, R3 ;  /* 0x0000000400007824 */ /* 0x000fc400078e0203 */
[----:B------:R-:W-:Y:S01]  /*04f0*/  FMUL R7, R4, UR4 ;  /* 0x0000000404077c20 */ /* 0x000fe20008400000 */
[----:B------:R-:W-:Y:S02]  /*0500*/  ULDC UR4, c[0x0][0x144] ;  /* 0x0000510000047ab9 */ /* 0x000fe40000000800 */
[C---:B------:R-:W-:Y:S01]  /*0510*/  LEA.HI R3, R0.reuse, R0, RZ, 0x1 ;  /* 0x0000000000037211 */ /* 0x040fe200078f08ff */
[----:B-----5:R-:W-:Y:S02]  /*0520*/  IMAD.MOV R5, RZ, RZ, -R6 ;  /* 0x000000ffff057224 */ /* 0x020fe400078e0a06 */
[----:B------:R-:W5:Y:S01]  /*0530*/  F2I.U32.TRUNC.NTZ R7, R7 ;  /* 0x0000000700077305 */ /* 0x000f62000020f000 */
[----:B------:R-:W-:Y:S01]  /*0540*/  LOP3.LUT R3, R3, 0xfffffffe, RZ, 0xc0, !PT ;  /* 0xfffffffe03037812 */ /* 0x000fe200078ec0ff */
[----:B------:R-:W-:Y:S01]  /*0550*/  IMAD R4, R5, UR4, R12 ;  /* 0x0000000405047c24 */ /* 0x000fe2000f8e020c */
[----:B------:R-:W-:Y:S01]  /*0560*/  ULDC UR4, c[0x0][0x148] ;  /* 0x0000520000047ab9 */ /* 0x000fe20000000800 */
[----:B------:R-:W-:Y:S01]  /*0570*/  IMAD.SHL.U32 R5, R0, 0x4, RZ ;  /* 0x0000000400057824 */ /* 0x000fe200078e00ff */
[----:B0-----:R-:W-:Y:S01]  /*0580*/  ISETP.EQ.U32.AND P1, PT, R8, 0x1, PT ;  /* 0x000000010800780c */ /* 0x001fe20003f22070 */
[----:B------:R-:W-:-:S03]  /*0590*/  IMAD.IADD R3, R0, 0x1, -R3 ;  /* 0x0000000100037824 */ /* 0x000fc600078e0a03 */
[----:B------:R-:W-:Y:S02]  /*05a0*/  LOP3.LUT R0, R0, 0xc, R5, 0x78, !PT ;  /* 0x0000000c00007812 */ /* 0x000fe400078e7805 */
[----:B------:R-:W-:Y:S02]  /*05b0*/  ISETP.NE.AND P4, PT, R3, R4, PT ;  /* 0x000000040300720c */ /* 0x000fe40003f85270 */
[----:B------:R-:W-:Y:S01]  /*05c0*/  SHF.R.S32.HI R3, RZ, 0x1f, R2 ;  /* 0x0000001fff037819 */ /* 0x000fe20000011402 */
[----:B-----5:R-:W-:Y:S01]  /*05d0*/  IMAD.MOV R6, RZ, RZ, -R7 ;  /* 0x000000ffff067224 */ /* 0x020fe200078e0a07 */
[----:B------:R-:W-:Y:S02]  /*05e0*/  ISETP.LT.U32.AND P0, PT, R0, 0x2, !P0 ;  /* 0x000000020000780c */ /* 0x000fe40004701070 */
[----:B------:R-:W-:Y:S01]  /*05f0*/  LEA.HI R3, R3, R2, RZ, 0x2 ;  /* 0x0000000203037211 */ /* 0x000fe200078f10ff */
[----:B------:R-:W-:-:S03]  /*0600*/  IMAD R7, R6, UR4, R13 ;  /* 0x0000000406077c24 */ /* 0x000fc6000f8e020d */
[----:B------:R-:W-:-:S03]  /*0610*/  LOP3.LUT R3, R3, 0xfffffffc, RZ, 0xc0, !PT ;  /* 0xfffffffc03037812 */ /* 0x000fc600078ec0ff */
[----:B------:R-:W-:Y:S02]  /*0620*/  @P4 LEA.HI R4, R0, R0, RZ, 0x1 ;  /* 0x0000000000044211 */ /* 0x000fe400078f08ff */
[----:B------:R-:W-:Y:S01]  /*0630*/  IMAD.IADD R5, R2, 0x1, -R3 ;  /* 0x0000000102057824 */ /* 0x000fe200078e0a03 */
[----:B------:R-:W-:Y:S02]  /*0640*/  SEL R3, RZ, 0x1, !P0 ;  /* 0x00000001ff037807 */ /* 0x000fe40004000000 */
[----:B------:R-:W-:Y:S02]  /*0650*/  @P4 SHF.R.S32.HI R4, RZ, 0x1, R4 ;  /* 0x00000001ff044819 */ /* 0x000fe40000011404 */
[----:B------:R-:W-:Y:S02]  /*0660*/  LOP3.LUT P2, RZ, R10, R5, RZ, 0xfc, !PT ;  /* 0x000000050aff7212 */ /* 0x000fe4000784fcff */
[----:B------:R-:W-:Y:S01]  /*0670*/  @P4 ISETP.NE.AND P5, PT, R4, R7, PT ;  /* 0x000000070400420c */ /* 0x000fe20003fa5270 */
[----:B------:R-:W-:Y:S01]  /*0680*/  IMAD.MOV.U32 R4, RZ, RZ, 0x1 ;  /* 0x00000001ff047424 */ /* 0x000fe200078e00ff */
[----:B------:R-:W-:-:S02]  /*0690*/  SEL R2, RZ, 0x1, P2 ;  /* 0x00000001ff027807 */ /* 0x000fc40001000000 */
[----:B------:R-:W-:Y:S02]  /*06a0*/  @P4 SEL R4, RZ, 0x1, P5 ;  /* 0x00000001ff044807 */ /* 0x000fe40002800000 */
[----:B------:R-:W-:Y:S02]  /*06b0*/  SEL R2, R2, 0x2, P3 ;  /* 0x0000000202027807 */ /* 0x000fe40001800000 */
[----:B------:R-:W-:Y:S01]  /*06c0*/  LOP3.LUT R4, R4, R3, RZ, 0xc0, !PT ;  /* 0x0000000304047212 */ /* 0x000fe200078ec0ff */
[----:B------:R-:W-:Y:S06]  /*06d0*/  @!P1 BRA `(.L_x_3) ;  /* 0x0000000000089947 */ /* 0x000fec0003800000 */
[----:B-1234-:R-:W-:Y:S01]  /*06e0*/  UCGABAR_ARV ;  /* 0x00000000000079c7 */ /* 0x01efe20008000000 */
[----:B------:R-:W-:Y:S05]  /*06f0*/  BRA `(.L_x_4) ;  /* 0x0000000000047947 */ /* 0x000fea0003800000 */
.L_x_3:
[----:B-1234-:R-:W-:Y:S01]  /*0700*/  NOP ;  /* 0x0000000000007918 */ /* 0x01efe20000000000 */
.L_x_4:
[----:B------:R-:W-:Y:S01]  /*0710*/  ULDC.64 UR4, c[0x0][0x598] ;  /* 0x0001660000047ab9 */ /* 0x000fe20000000a00 */
[----:B------:R-:W-:Y:S01]  /*0720*/  ULDC.64 UR12, c[0x0][0x208] ;  /* 0x00008200000c7ab9 */ /* 0x000fe20000000a00 */
[----:B------:R-:W-:-:S04]  /*0730*/  ISETP.NE.U32.AND P0, PT, RZ, UR4, PT ;  /* 0x00000004ff007c0c */ /* 0x000fc8000bf05070 */
[----:B------:R-:W-:-:S13]  /*0740*/  ISETP.NE.AND.EX P0, PT, RZ, UR5, PT, P0 ;  /* 0x00000005ff007c0c */ /* 0x000fda000bf05300 */
[----:B------:R-:W-:Y:S05]  /*0750*/  @!P0 BRA `(.L_x_5) ;  /* 0x00000000001c8947 */ /* 0x000fea0003800000 */
[----:B------:R-:W0:Y:S02]  /*0760*/  LDC.64 R6, c[0x0][0x598] ;  /* 0x00016600ff067b82 */ /* 0x000e240000000a00 */
[----:B0-----:R-:W2:Y:S02]  /*0770*/  LDG.E.64 R6, desc[UR12][R6.64] ;  /* 0x0000000c06067981 */ /* 0x001ea4000c1e1b00 */
[----:B--2---:R-:W-:-:S04]  /*0780*/  ISETP.NE.U32.AND P0, PT, R6, RZ, PT ;  /* 0x000000ff0600720c */ /* 0x004fc80003f05070 */
[----:B------:R-:W-:-:S13]  /*0790*/  ISETP.NE.AND.EX P0, PT, R7, RZ, PT, P0 ;  /* 0x000000ff0700720c */ /* 0x000fda0003f05300 */
[----:B------:R-:W-:Y:S05]  /*07a0*/  @!P0 BRA `(.L_x_5) ;  /* 0x0000000000088947 */ /* 0x000fea0003800000 */
[----:B------:R0:W5:Y:S01]  /*07b0*/  LD.E R8, desc[UR12][R6.64] ;  /* 0x0000000c06087980 */ /* 0x000162000c101900 */
[----:B------:R-:W-:Y:S05]  /*07c0*/  BRA `(.L_x_6) ;  /* 0x0000000000207947 */ /* 0x000fea0003800000 */
.L_x_5:
[----:B------:R-:W-:Y:S02]  /*07d0*/  ULDC.64 UR4, c[0x0][0x588] ;  /* 0x0001620000047ab9 */ /* 0x000fe40000000a00 */
[----:B------:R-:W-:-:S04]  /*07e0*/  ISETP.NE.U32.AND P0, PT, RZ, UR4, PT ;  /* 0x00000004ff007c0c */ /* 0x000fc8000bf05070 */
[----:B------:R-:W-:-:S13]  /*07f0*/  ISETP.NE.AND.EX P0, PT, RZ, UR5, PT, P0 ;  /* 0x00000005ff007c0c */ /* 0x000fda000bf05300 */
[----:B------:R-:W-:Y:S05]  /*0800*/  @!P0 BRA `(.L_x_7) ;  /* 0x00000000000c8947 */ /* 0x000fea0003800000 */
[----:B------:R-:W0:Y:S02]  /*0810*/  LDC.64 R8, c[0x0][0x588] ;  /* 0x00016200ff087b82 */ /* 0x000e240000000a00 */
[----:B0-----:R1:W5:Y:S01]  /*0820*/  LDG.E R8, desc[UR12][R8.64] ;  /* 0x0000000c08087981 */ /* 0x001362000c1e1900 */
[----:B------:R-:W-:Y:S05]  /*0830*/  BRA `(.L_x_6) ;  /* 0x0000000000047947 */ /* 0x000fea0003800000 */
.L_x_7:
[----:B------:R-:W2:Y:S02]  /*0840*/  LDC R8, c[0x0][0x580] ;  /* 0x00016000ff087b82 */ /* 0x000ea40000000800 */
.L_x_6:
[----:B------:R-:W-:Y:S02]  /*0850*/  ULDC.64 UR4, c[0x0][0x5a0] ;  /* 0x0001680000047ab9 */ /* 0x000fe40000000a00 */
[----:B------:R-:W-:-:S04]  /*0860*/  ISETP.NE.U32.AND P0, PT, RZ, UR4, PT ;  /* 0x00000004ff007c0c */ /* 0x000fc8000bf05070 */
[----:B------:R-:W-:-:S13]  /*0870*/  ISETP.NE.AND.EX P0, PT, RZ, UR5, PT, P0 ;  /* 0x00000005ff007c0c */ /* 0x000fda000bf05300 */
[----:B------:R-:W-:Y:S05]  /*0880*/  @!P0 BRA `(.L_x_8) ;  /* 0x00000000001c8947 */ /* 0x000fea0003800000 */
[----:B0-----:R-:W0:Y:S02]  /*0890*/  LDC.64 R6, c[0x0][0x5a0] ;  /* 0x00016800ff067b82 */ /* 0x001e240000000a00 */
[----:B0-----:R-:W3:Y:S02]  /*08a0*/  LDG.E.64 R6, desc[UR12][R6.64] ;  /* 0x0000000c06067981 */ /* 0x001ee4000c1e1b00 */
[----:B---3--:R-:W-:-:S04]  /*08b0*/  ISETP.NE.U32.AND P0, PT, R6, RZ, PT ;  /* 0x000000ff0600720c */ /* 0x008fc80003f05070 */
[----:B------:R-:W-:-:S13]  /*08c0*/  ISETP.NE.AND.EX P0, PT, R7, RZ, PT, P0 ;  /* 0x000000ff0700720c */ /* 0x000fda0003f05300 */
[----:B------:R-:W-:Y:S05]  /*08d0*/  @!P0 BRA `(.L_x_8) ;  /* 0x0000000000088947 */ /* 0x000fea0003800000 */
[----:B-1----:R0:W5:Y:S01]  /*08e0*/  LD.E R9, desc[UR12][R6.64] ;  /* 0x0000000c06097980 */ /* 0x002162000c101900 */
[----:B------:R-:W-:Y:S05]  /*08f0*/  BRA `(.L_x_9) ;  /* 0x0000000000207947 */ /* 0x000fea0003800000 */
.L_x_8:
[----:B------:R-:W-:Y:S02]  /*0900*/  ULDC.64 UR4, c[0x0][0x590] ;  /* 0x0001640000047ab9 */ /* 0x000fe40000000a00 */
[----:B------:R-:W-:-:S04]  /*0910*/  ISETP.NE.U32.AND P0, PT, RZ, UR4, PT ;  /* 0x00000004ff007c0c */ /* 0x000fc8000bf05070 */
[----:B------:R-:W-:-:S13]  /*0920*/  ISETP.NE.AND.EX P0, PT, RZ, UR5, PT, P0 ;  /* 0x00000005ff007c0c */ /* 0x000fda000bf05300 */
[----:B------:R-:W-:Y:S05]  /*0930*/  @!P0 BRA `(.L_x_10) ;  /* 0x00000000000c8947 */ /* 0x000fea0003800000 */
[----:B0-----:R-:W1:Y:S02]  /*0940*/  LDC.64 R6, c[0x0][0x590] ;  /* 0x00016400ff067b82 */ /* 0x001e640000000a00 */
[----:B-1----:R1:W5:Y:S01]  /*0950*/  LDG.E R9, desc[UR12][R6.64] ;  /* 0x0000000c06097981 */ /* 0x002362000c1e1900 */
[----:B------:R-:W-:Y:S05]  /*0960*/  BRA `(.L_x_9) ;  /* 0x0000000000047947 */ /* 0x000fea0003800000 */
.L_x_10:
[----:B-1----:R-:W3:Y:S02]  /*0970*/  LDC R9, c[0x0][0x584] ;  /* 0x00016100ff097b82 */ /* 0x002ee40000000800 */
.L_x_9:
[----:B------:R-:W4:Y:S08]  /*0980*/  LDC R3, c[0x0][0x3c4] ;  /* 0x0000f100ff037b82 */ /* 0x000f300000000800 */
[----:B------:R-:W2:Y:S01]  /*0990*/  LDC.64 R16, c[0x0][0x3c8] ;  /* 0x0000f200ff107b82 */ /* 0x000ea20000000a00 */
[----:B----4-:R-:W-:-:S05]  /*09a0*/  VIADD R3, R3, 0x3f ;  /* 0x0000003f03037836 */ /* 0x010fca0000000000 */
[----:B01----:R-:W-:-:S04]  /*09b0*/  SHF.R.S32.HI R6, RZ, 0x1f, R3 ;  /* 0x0000001fff067819 */ /* 0x003fc80000011403 */
[----:B------:R-:W-:-:S04]  /*09c0*/  LEA.HI R6, R6, R3, RZ, 0x6 ;  /* 0x0000000306067211 */ /* 0x000fc800078f30ff */
[----:B------:R-:W-:-:S05]  /*09d0*/  SHF.R.S32.HI R7, RZ, 0x6, R6 ;  /* 0x00000006ff077819 */ /* 0x000fca0000011406 */
[----:B--2---:R-:W-:-:S04]  /*09e0*/  IMAD R6, R7, R16, RZ ;  /* 0x0000001007067224 */ /* 0x004fc800078e02ff */
[----:B------:R-:W-:Y:S01]  /*09f0*/  IMAD R3, R6, R17, RZ ;  /* 0x0000001106037224 */ /* 0x000fe200078e02ff */
[----:B------:R-:W-:Y:S06]  /*0a00*/  @!P1 BRA `(.L_x_11) ;  /* 0x00000000000c9947 */ /* 0x000fec0003800000 */
[----:B------:R-:W-:Y:S01]  /*0a10*/  UCGABAR_WAIT ;  /* 0x0000000000007dc7 */ /* 0x000fe20008000000 */
[----:B------:R-:W-:Y:S01]  /*0a20*/  CCTL.IVALL ;  /* 0x00000000ff00798f */ /* 0x000fe20002000000 */
[----:B------:R-:W-:Y:S05]  /*0a30*/  BRA `(.L_x_12) ;  /* 0x0000000000047947 */ /* 0x000fea0003800000 */
.L_x_11:
[----:B------:R-:W-:Y:S06]  /*0a40*/  BAR.SYNC.DEFER_BLOCKING 0x0 ;  /* 0x0000000000007b1d */ /* 0x000fec0000010000 */
.L_x_12:
[----:B------:R-:W-:-:S13]  /*0a50*/  ISETP.NE.AND P0, PT, R10, RZ, PT ;  /* 0x000000ff0a00720c */ /* 0x000fda0003f05270 */
[----:B------:R-:W-:Y:S05]  /*0a60*/  @!P0 BRA `(.L_x_13) ;  /* 0x0000008800788947 */ /* 0x000fea0003800000 */
[----:B------:R-:W-:-:S13]  /*0a70*/  ISETP.NE.AND P0, PT, R10, 0x1, PT ;  /* 0x000000010a00780c */ /* 0x000fda0003f05270 */
[----:B------:R-:W-:Y:S05]  /*0a80*/  @P0 EXIT ;  /* 0x000000000000094d */ /* 0x000fea0003800000 */
[----:B------:R-:W-:Y:S01]  /*0a90*/  ISETP.GE.AND P0, PT, R3, 0x1, PT ;  /* 0x000000010300780c */ /* 0x000fe20003f06270 */
[----:B------:R-:W-:Y:S01]  /*0aa0*/  UMOV UR4, URZ ;  /* 0x0000003f00047c82 */ /* 0x000fe20008000000 */
[----:B------:R-:W-:Y:S02]  /*0ab0*/  CS2R R86, SRZ ;  /* 0x0000000000567805 */ /* 0x000fe4000001ff00 */
[----:B------:R-:W-:Y:S02]  /*0ac0*/  CS2R R88, SRZ ;  /* 0x0000000000587805 */ /* 0x000fe4000001ff00 */
[----:B------:R-:W-:Y:S02]  /*0ad0*/  CS2R R90, SRZ ;  /* 0x00000000005a7805 */ /* 0x000fe4000001ff00 */
[----:B------:R-:W-:Y:S02]  /*0ae0*/  CS2R R92, SRZ ;  /* 0x00000000005c7805 */ /* 0x000fe4000001ff00 */
[----:B------:R-:W-:-:S02]  /*0af0*/  CS2R R94, SRZ ;  /* 0x00000000005e7805 */ /* 0x000fc4000001ff00 */
[----:B------:R-:W-:Y:S02]  /*0b00*/  CS2R R96, SRZ ;  /* 0x0000000000607805 */ /* 0x000fe4000001ff00 */
        /* <DEDUP_REMOVED lines=57> */
[----:B------:R-:W-:Y:S01]  /*0ea0*/  CS2R R84, SRZ ;  /* 0x0000000000547805 */ /* 0x000fe2000001ff00 */
[----:B------:R-:W-:Y:S06]  /*0eb0*/  @!P0 BRA `(.L_x_14) ;  /* 0x0000000000d88947 */ /* 0x000fec0003800000 */
[----:B------:R-:W-:-:S04]  /*0ec0*/  LOP3.LUT R5, R2, 0x1, RZ, 0xfc, !PT ;  /* 0x0000000102057812 */ /* 0x000fc800078efcff */
[----:B------:R-:W-:-:S13]  /*0ed0*/  ISETP.NE.AND P1, PT, R5, 0x3, PT ;  /* 0x000000030500780c */ /* 0x000fda0003f25270 */
[----:B------:R-:W-:Y:S05]  /*0ee0*/  @!P1 BRA `(.L_x_15) ;  /* 0x0000000000049947 */ /* 0x000fea0003800000 */
[----:B------:R-:W-:Y:S01]  /*0ef0*/  BPT.TRAP 0x1 ;  /* 0x000000040000795c */ /* 0x000fe20000300000 */
.L_x_15:
[----:B------:R-:W0:Y:S01]  /*0f00*/  S2UR UR5, SR_CgaCtaId ;  /* 0x00000000000579c3 */ /* 0x000e220000008800 */
[----:B------:R-:W-:Y:S01]  /*0f10*/  SHF.L.U32 R5, RZ, 0x1f, RZ ;  /* 0x0000001fff057819 */ /* 0x000fe200000006ff */
[----:B------:R-:W-:Y:S02]  /*0f20*/  UMOV UR4, 0x400 ;  /* 0x0000040000047882 */ /* 0x000fe40000000000 */
[----:B0-----:R-:W-:-:S12]  /*0f30*/  ULEA UR4, UR5, UR4, 0x18 ;  /* 0x0000000405047291 */ /* 0x001fd8000f8ec03f */
.L_x_16:
[----:B0-----:R-:W-:-:S04]  /*0f40*/  IMAD.U32 R6, RZ, RZ, UR4 ;  /* 0x00000004ff067e24 */ /* 0x001fc8000f8e00ff */
[----:B------:R0:W1:Y:S03]  /*0f50*/  SYNCS.PHASECHK.TRANS64.TRYWAIT P1, [R6+URZ+0x38000], R5 ;  /* 0x03800005060075a7 */ /* 0x000066000802017f */
[----:B-1----:R-:W-:Y:S05]  /*0f60*/  @!P1 NANOSLEEP.SYNCS 0x989680 ;  /* 0x009896800000995d */ /* 0x002fea0003900000 */
[----:B------:R-:W1:Y:S02]  /*0f70*/  @!P1 SYNCS.PHASECHK.TRANS64 P1, [R6+URZ+0x38000], R5 ;  /* 0x03800005060095a7 */ /* 0x000e64000802007f */
[----:B-1----:R-:W-:Y:S05]  /*0f80*/  @!P1 BRA `(.L_x_16) ;  /* 0xfffffffc00ec9947 */ /* 0x002fea000383ffff */
[----:B------:R-:W-:Y:S01]  /*0f90*/  UIADD3 UR5, UR4, 0x1c000, URZ ;  /* 0x0001c00004057890 */ /* 0x000fe2000fffe03f */
[----:B------:R-:W-:Y:S01]  /*0fa0*/  WARPGROUP.ARRIVE ;  /* 0x00000000000079c5 */ /* 0x000fe20000000000 */
[----:B------:R-:W-:Y:S02]  /*0fb0*/  USHF.R.U32.HI UR4, URZ, 0x4, UR4 ;  /* 0x000000043f047899 */ /* 0x000fe40008011604 */
[----:B------:R-:W-:Y:S02]  /*0fc0*/  USHF.R.U32.HI UR5, URZ, 0x4, UR5 ;  /* 0x000000043f057899 */ /* 0x000fe40008011605 */
[----:B------:R-:W-:Y:S02]  /*0fd0*/  ULOP3.LUT UR4, UR4, 0x3fff, URZ, 0xc0, !UPT ;  /* 0x00003fff04047892 */ /* 0x000fe4000f8ec03f */
[----:B------:R-:W-:Y:S02]  /*0fe0*/  ULOP3.LUT UR5, UR5, 0x3fff, URZ, 0xc0, !UPT ;  /* 0x00003fff05057892 */ /* 0x000fe4000f8ec03f */
[----:B------:R-:W-:-:S02]  /*0ff0*/  ULOP3.LUT UR8, UR4, 0x10000, URZ, 0xfc, !UPT ;  /* 0x0001000004087892 */ /* 0x000fc4000f8efc3f */
[----:B------:R-:W-:Y:S01]  /*1000*/  ULOP3.LUT UR9, UR5, 0x2000000, URZ, 0xfc, !UPT ;  /* 0x0200000005097892 */ /* 0x000fe2000f8efc3f */
[----:B------:R-:W-:Y:S02]  /*1010*/  UMOV UR7, 0x40000040 ;  /* 0x4000004000077882 */ /* 0x000fe40000000000 */
[----:B------:R-:W-:Y:S02]  /*1020*/  UMOV UR5, 0x40000040 ;  /* 0x4000004000057882 */ /* 0x000fe40000000000 */
[----:B------:R-:W-:Y:S02]  /*1030*/  UMOV UR4, UR8 ;  /* 0x0000000800047c82 */ /* 0x000fe40008000000 */
[----:B------:R-:W-:Y:S02]  /*1040*/  UMOV UR6, UR9 ;  /* 0x0000000900067c82 */ /* 0x000fe40008000000 */
[----:B------:R-:W-:Y:S01]  /*1050*/  HGMMA.64x128x16.F32.BF16 R88, gdesc[UR4].tnspB, RZ, !UPT ;  /* 0x41e00000045879f0 */ /* 0x000fe2000c7018ff */
[----:B------:R-:W-:Y:S01]  /*1060*/  UIADD3 UR4, UR8, 0x200, URZ ;  /* 0x0000020008047890 */ /* 0x000fe2000fffe03f */
[----:B------:R-:W-:-:S10]  /*1070*/  UMOV UR5, 0x40000040 ;  /* 0x4000004000057882 */ /* 0x000fd40000000000 */
[----:B------:R-:W-:Y:S01]  /*1080*/  HGMMA.64x128x16.F32.BF16 R24, gdesc[UR4].tnspB, RZ, !UPT ;  /* 0x41e00000041879f0 */ /* 0x000fe2000c7018ff */
[----:B------:R-:W-:Y:S02]  /*1090*/  UIADD3 UR4, UR8, 0x2, URZ ;  /* 0x0000000208047890 */ /* 0x000fe4000fffe03f */
[----:B------:R-:W-:Y:S01]  /*10a0*/  UIADD3 UR6, UR9, 0x80, URZ ;  /* 0x0000008009067890 */ /* 0x000fe2000fffe03f */
[----:B------:R-:W-:Y:S01]  /*10b0*/  UMOV UR5, 0x40000040 ;  /* 0x4000004000057882 */ /* 0x000fe20000000000 */
[----:B------:R-:W-:-:S07]  /*10c0*/  UMOV UR7, 0x40000040 ;  /* 0x4000004000077882 */ /* 0x000fce0000000000 */
[----:B------:R-:W-:Y:S01]  /*10d0*/  HGMMA.64x128x16.F32.BF16 R88, gdesc[UR4].tnspB, R88 ;  /* 0x41e00000045879f0 */ /* 0x000fe20008701858 */
[----:B------:R-:W-:Y:S01]  /*10e0*/  UIADD3 UR4, UR8, 0x202, URZ ;  /* 0x0000020208047890 */ /* 0x000fe2000fffe03f */
[----:B------:R-:W-:-:S10]  /*10f0*/  UMOV UR5, 0x40000040 ;  /* 0x4000004000057882 */ /* 0x000fd40000000000 */
[----:B------:R-:W-:Y:S01]  /*1100*/  HGMMA.64x128x16.F32.BF16 R24, gdesc[UR4].tnspB, R24 ;  /* 0x41e00000041879f0 */ /* 0x000fe20008701818 */
        /* <DEDUP_REMOVED lines=15> */
[----:B------:R-:W-:Y:S01]  /*1200*/  HGMMA.64x128x16.F32.BF16 R24, gdesc[UR4].tnspB, R24, gsb0 ;  /* 0x41e00000041879f0 */ /* 0x000fe20008001818 */
[----:B------:R-:W-:-:S05]  /*1210*/  UMOV UR4, 0x1 ;  /* 0x0000000100047882 */ /* 0x000fca0000000000 */
.L_x_14:
[----:B0-----:R-:W-:-:S05]  /*1220*/  VIMNMX R6, R3, 0x1, PT ;  /* 0x0000000103067848 */ /* 0x001fca0003fe0100 */
[----:B------:R-:W-:-:S05]  /*1230*/  IMAD.IADD R5, R3, 0x1, -R6 ;  /* 0x0000000103057824 */ /* 0x000fca00078e0a06 */
[----:B------:R-:W-:-:S13]  /*1240*/  ISETP.GE.AND P1, PT, R5, 0x1, PT ;  /* 0x000000010500780c */ /* 0x000fda0003f26270 */
[----:B------:R-:W-:Y:S05]  /*1250*/  @!P1 BRA `(.L_x_17) ;  /* 0x00000004004c9947 */ /* 0x000fea0003800000 */
[----:B------:R-:W0:Y:S01]  /*1260*/  S2UR UR6, SR_CgaCtaId ;  /* 0x00000000000679c3 */ /* 0x000e220000008800 */
[----:B------:R-:W-:Y:S01]  /*1270*/  UMOV UR5, 0x400 ;  /* 0x0000040000057882 */ /* 0x000fe20000000000 */
[----:B------:R-:W-:Y:S01]  /*1280*/  LOP3.LUT R12, R2, 0x1, RZ, 0xfc, !PT ;  /* 0x00000001020c7812 */ /* 0x000fe200078efcff */
[----:B------:R-:W-:Y:S01]  /*1290*/  IMAD.MOV.U32 R11, RZ, RZ, RZ ;  /* 0x000000ffff0b7224 */ /* 0x000fe200078e00ff */
[----:B------:R-:W-:Y:S01]  /*12a0*/  UISETP.NE.U32.AND UP0, UPT, UR4, URZ, UPT ;  /* 0x0000003f0400728c */ /* 0x000fe2000bf05070 */
[----:B------:R-:W-:Y:S02]  /*12b0*/  IMAD.MOV.U32 R3, RZ, RZ, R5 ;  /* 0x000000ffff037224 */ /* 0x000fe400078e0005 */
[----:B------:R-:W-:Y:S01]  /*12c0*/  IMAD.MOV.U32 R6, RZ, RZ, RZ ;  /* 0x000000ffff067224 */ /* 0x000fe200078e00ff */
[----:B0-----:R-:W-:-:S04]  /*12d0*/  ULEA UR7, UR6, UR5, 0x18 ;  /* 0x0000000506077291 */ /* 0x001fc8000f8ec03f */
[----:B------:R-:W-:Y:S02]  /*12e0*/  UIADD3 UR6, UR7, 0x1c000, URZ ;  /* 0x0001c00007067890 */ /* 0x000fe4000fffe03f */
[----:B------:R-:W-:Y:S02]  /*12f0*/  USHF.R.U32.HI UR5, URZ, 0x4, UR7 ;  /* 0x000000043f057899 */ /* 0x000fe40008011607 */
[----:B------:R-:W-:Y:S02]  /*1300*/  USHF.R.U32.HI UR6, URZ, 0x4, UR6 ;  /* 0x000000043f067899 */ /* 0x000fe40008011606 */
[----:B------:R-:W-:Y:S02]  /*1310*/  ULOP3.LUT UR5, UR5, 0x3fff, URZ, 0xc0, !UPT ;  /* 0x00003fff05057892 */ /* 0x000fe4000f8ec03f */
[----:B------:R-:W-:Y:S02]  /*1320*/  ULOP3.LUT UR6, UR6, 0x3fff, URZ, 0xc0, !UPT ;  /* 0x00003fff06067892 */ /* 0x000fe4000f8ec03f */
[----:B------:R-:W-:-:S02]  /*1330*/  ULOP3.LUT UR14, UR5, 0x10000, URZ, 0xfc, !UPT ;  /* 0x00010000050e7892 */ /* 0x000fc4000f8efc3f */
[----:B------:R-:W-:-:S12]  /*1340*/  ULOP3.LUT UR15, UR6, 0x2000000, URZ, 0xfc, !UPT ;  /* 0x02000000060f7892 */ /* 0x000fd8000f8efc3f */
.L_x_22:
[----:B------:R-:W-:-:S13]  /*1350*/  ISETP.NE.AND P2, PT, R12, 0x3, PT ;  /* 0x000000030c00780c */ /* 0x000fda0003f45270 */
[----:B------:R-:W-:Y:S05]  /*1360*/  @!P2 BRA `(.L_x_18) ;  /* 0x000000000004a947 */ /* 0x000fea0003800000 */
[----:B------:R-:W-:Y:S01]  /*1370*/  BPT.TRAP 0x1 ;  /* 0x000000040000795c */ /* 0x000fe20000300000 */
.L_x_18:
[----:B------:R-:W-:Y:S01]  /*1380*/  SHF.L.U32 R7, R11, 0x1f, RZ ;  /* 0x0000001f0b077819 */ /* 0x000fe200000006ff */
[----:B------:R-:W-:-:S12]  /*1390*/  ULEA UR5, UR4, UR7, 0x3 ;  /* 0x0000000704057291 */ /* 0x000fd8000f8e183f */
.L_x_19:
[----:B0-----:R-:W-:-:S04]  /*13a0*/  IMAD.U32 R10, RZ, RZ, UR5 ;  /* 0x00000005ff0a7e24 */ /* 0x001fc8000f8e00ff */
[----:B------:R0:W1:Y:S03]  /*13b0*/  SYNCS.PHASECHK.TRANS64.TRYWAIT P1, [R10+URZ+0x38000], R7 ;  /* 0x038000070a0075a7 */ /* 0x000066000802017f */
[----:B-1----:R-:W-:Y:S05]  /*13c0*/  @!P1 NANOSLEEP.SYNCS 0x989680 ;  /* 0x009896800000995d */ /* 0x002fea0003900000 */
[----:B------:R-:W1:Y:S02]  /*13d0*/  @!P1 SYNCS.PHASECHK.TRANS64 P1, [R10+URZ+0x38000], R7 ;  /* 0x038000070a0095a7 */ /* 0x000e64000802007f */
[----:B-1----:R-:W-:Y:S05]  /*13e0*/  @!P1 BRA `(.L_x_19) ;  /* 0xfffffffc00ec9947 */ /* 0x002fea000383ffff */
[----:B------:R-:W-:Y:S01]  /*13f0*/  ULEA UR5, UR4, UR14, 0xa ;  /* 0x0000000e04057291 */ /* 0x000fe2000f8e503f */
[----:B------:R-:W-:Y:S01]  /*1400*/  WARPGROUP.ARRIVE ;  /* 0x00000000000079c5 */ /* 0x000fe20000000000 */
[----:B------:R-:W-:Y:S01]  /*1410*/  ULEA UR6, UR4, UR15, 0xa ;  /* 0x0000000f04067291 */ /* 0x000fe2000f8e503f */
[----:B------:R-:W-:Y:S01]  /*1420*/  UMOV UR9, 0x40000040 ;  /* 0x4000004000097882 */ /* 0x000fe20000000000 */
[----:B------:R-:W-:-:S03]  /*1430*/  UMOV UR11, 0x40000040 ;  /* 0x40000040000b7882 */ /* 0x000fc60000000000 */
[----:B------:R-:W-:Y:S02]  /*1440*/  UMOV UR8, UR5 ;  /* 0x0000000500087c82 */ /* 0x000fe40008000000 */
[----:B------:R-:W-:Y:S02]  /*1450*/  UMOV UR10, UR6 ;  /* 0x00000006000a7c82 */ /* 0x000fe40008000000 */
[----:B------:R-:W-:Y:S01]  /*1460*/  HGMMA.64x128x16.F32.BF16 R88, gdesc[UR8].tnspB, R88, UP0 ;  /* 0x41e00000085879f0 */ /* 0x000fe2000bf01858 */
[----:B------:R-:W-:Y:S01]  /*1470*/  UIADD3 UR8, UR5, 0x200, URZ ;  /* 0x0000020005087890 */ /* 0x000fe2000fffe03f */
[----:B------:R-:W-:-:S10]  /*1480*/  UMOV UR9, 0x40000040 ;  /* 0x4000004000097882 */ /* 0x000fd40000000000 */
[----:B------:R-:W-:Y:S01]  /*1490*/  HGMMA.64x128x16.F32.BF16 R24, gdesc[UR8].tnspB, R24, UP0 ;  /* 0x41e00000081879f0 */ /* 0x000fe2000bf01818 */
        /* <DEDUP_REMOVED lines=23> */
[----:B------:R-:W-:Y:S03]  /*1610*/  HGMMA.64x128x16.F32.BF16 R24, gdesc[UR8].tnspB, R24, gsb0 ;  /* 0x41e00000081879f0 */ /* 0x000fe60008001818 */
[----:B------:R-:W-:Y:S02]  /*1620*/  WARPGROUP.DEPBAR.LE gsb0, 0x1 ;  /* 0x00008000000079c5 */ /* 0x000fe40000010100 */
[----:B------:R-:W-:Y:S05]  /*1630*/  @!P2 BRA `(.L_x_20) ;  /* 0x000000000004a947 */ /* 0x000fea0003800000 */
[----:B------:R-:W-:Y:S01]  /*1640*/  BPT.TRAP 0x1 ;  /* 0x000000040000795c */ /* 0x000fe20000300000 */
.L_x_20:
[----:B------:R-:W-:-:S13]  /*1650*/  ISETP.NE.AND P1, PT, R4, RZ, PT ;  /* 0x000000ff0400720c */ /* 0x000fda0003f25270 */
[----:B0-----:R-:W-:-:S05]  /*1660*/  @P1 LEA R7, R6, UR7, 0x3 ;  /* 0x0000000706071c11 */ /* 0x001fca000f8e18ff */
[----:B------:R-:W-:-:S05]  /*1670*/  @P1 VIADD R7, R7, 0x38038 ;  /* 0x0003803807071836 */ /* 0x000fca0000000000 */
[----:B------:R-:W-:-:S04]  /*1680*/  @P1 PRMT R7, R0, 0x654, R7 ;  /* 0x0000065400071816 */ /* 0x000fc80000000007 */
[----:B------:R0:W-:Y:S01]  /*1690*/  @P1 SYNCS.ARRIVE.TRANS64.RED.A1T0 RZ, [R7+URZ], RZ ;  /* 0x000000ff07ff19a7 */ /* 0x0001e2000810043f */
[----:B------:R-:W-:-:S13]  /*16a0*/  ISETP.GT.U32.AND P1, PT, R2, 0x1, PT ;  /* 0x000000010200780c */ /* 0x000fda0003f24070 */
[----:B0-----:R-:W-:Y:S05]  /*16b0*/  @P1 BRA `(.L_x_21) ;  /* 0x0000000000041947 */ /* 0x001fea0003800000 */
[----:B------:R-:W-:Y:S01]  /*16c0*/  BPT.TRAP 0x1 ;  /* 0x000000040000795c */ /* 0x000fe20000300000 */
.L_x_21:
[----:B------:R-:W-:Y:S01]  /*16d0*/  UIADD3 UR4, UR4, 0x1, URZ ;  /* 0x0000000104047890 */ /* 0x000fe2000fffe03f */
[C---:B------:R-:W-:Y:S01]  /*16e0*/  ISETP.GT.AND P2, PT, R3.reuse, 0x1, PT ;  /* 0x000000010300780c */ /* 0x040fe20003f44270 */
[----:B------:R-:W-:Y:S02]  /*16f0*/  VIADD R6, R6, 0x1 ;  /* 0x0000000106067836 */ /* 0x000fe40000000000 */
[----:B------:R-:W-:Y:S01]  /*1700*/  UISETP.NE.AND UP0, UPT, UR4, 0x7, UPT ;  /* 0x000000070400788c */ /* 0x000fe2000bf05270 */
[----:B------:R-:W-:Y:S02]  /*1710*/  VIADD R3, R3, 0xffffffff ;  /* 0xffffffff03037836 */ /* 0x000fe40000000000 */
[C---:B------:R-:W-:Y:S01]  /*1720*/  ISETP.NE.AND P1, PT, R6.reuse, 0x7, PT ;  /* 0x000000070600780c */ /* 0x040fe20003f25270 */
[----:B------:R-:W-:Y:S02]  /*1730*/  USEL UR5, URZ, 0x1, UP0 ;  /* 0x000000013f057887 */ /* 0x000fe40008000000 */
[----:B------:R-:W-:Y:S01]  /*1740*/  USEL UR4, UR4, URZ, UP0 ;  /* 0x0000003f04047287 */ /* 0x000fe20008000000 */
[----:B------:R-:W-:Y:S01]  /*1750*/  SEL R6, R6, RZ, P1 ;  /* 0x000000ff06067207 */ /* 0x000fe20000800000 */
[----:B------:R-:W-:-:S02]  /*1760*/  UPLOP3.LUT UP0, UPT, UPT, UPT, UPT, 0x80, 0x0 ;  /* 0x000000000000789c */ /* 0x000fc40003f0f070 */
[----:B------:R-:W-:Y:S01]  /*1770*/  LOP3.LUT R11, R11, UR5, RZ, 0x3c, !PT ;  /* 0x000000050b0b7c12 */ /* 0x000fe2000f8e3cff */
[----:B------:R-:W-:Y:S08]  /*1780*/  @P2 BRA `(.L_x_22) ;  /* 0xfffffff800f02947 */ /* 0x000ff0000383ffff */
.L_x_17:
[----:B------:R-:W-:Y:S02]  /*1790*/  WARPGROUP.DEPBAR.LE gsb0, 0x0 ;  /* 0x00008000000079c5 */ /* 0x000fe40000010000 */
[----:B------:R-:W-:Y:S05]  /*17a0*/  @!P0 BRA `(.L_x_23) ;  /* 0x00000000005c8947 */ /* 0x000fea0003800000 */
[----:B------:R-:W-:-:S04]  /*17b0*/  LOP3.LUT R3, R2, 0x1, RZ, 0xfc, !PT ;  /* 0x0000000102037812 */ /* 0x000fc800078efcff */
[----:B------:R-:W-:-:S13]  /*17c0*/  ISETP.NE.AND P0, PT, R3, 0x3, PT ;  /* 0x000000030300780c */ /* 0x000fda0003f05270 */
[----:B------:R-:W-:Y:S05]  /*17d0*/  @!P0 BRA `(.L_x_24) ;  /* 0x0000000000048947 */ /* 0x000fea0003800000 */
[----:B------:R-:W-:Y:S01]  /*17e0*/  BPT.TRAP 0x1 ;  /* 0x000000040000795c */ /* 0x000fe20000300000 */
.L_x_24:
[----:B------:R-:W-:Y:S01]  /*17f0*/  ISETP.NE.AND P0, PT, R4, RZ, PT ;  /* 0x000000ff0400720c */ /* 0x000fe20003f05270 */
[----:B------:R-:W-:Y:S01]  /*1800*/  BSSY B0, `(.L_x_25) ;  /* 0x000000f000007945 */ /* 0x000fe20003800000 */
[----:B------:R-:W-:-:S11]  /*1810*/  ISETP.GT.U32.AND P1, PT, R2, 0x1, PT ;  /* 0x000000010200780c */ /* 0x000fd60003f24070 */
[----:B------:R-:W-:Y:S05]  /*1820*/  @!P0 BRA `(.L_x_26) ;  /* 0x0000000000308947 */ /* 0x000fea0003800000 */
[----:B------:R-:W0:Y:S01]  /*1830*/  S2R R4, SR_CgaCtaId ;  /* 0x0000000000047919 */ /* 0x000e220000008800 */
[----:B------:R-:W-:-:S04]  /*1840*/  IMAD.WIDE.U32 R2, R5, 0x24924925, RZ ;  /* 0x2492492505027825 */ /* 0x000fc800078e00ff */
[----:B------:R-:W-:-:S05]  /*1850*/  IMAD.IADD R2, R5, 0x1, -R3 ;  /* 0x0000000105027824 */ /* 0x000fca00078e0a03 */
[----:B------:R-:W-:Y:S02]  /*1860*/  LEA.HI R2, R2, R3, RZ, 0x1f ;  /* 0x0000000302027211 */ /* 0x000fe400078ff8ff */
[----:B------:R-:W-:Y:S02]  /*1870*/  MOV R3, 0x400 ;  /* 0x0000040000037802 */ /* 0x000fe40000000f00 */
[----:B------:R-:W-:-:S05]  /*1880*/  SHF.R.U32.HI R2, RZ, 0x2, R2 ;  /* 0x00000002ff027819 */ /* 0x000fca0000011602 */
[----:B------:R-:W-:Y:S01]  /*1890*/  IMAD R2, R2, -0x7, R5 ;  /* 0xfffffff902027824 */ /* 0x000fe200078e0205 */
[----:B0-----:R-:W-:-:S05]  /*18a0*/  LEA R3, R4, R3, 0x18 ;  /* 0x0000000304037211 */ /* 0x001fca00078ec0ff */
[----:B------:R-:W-:-:S04]  /*18b0*/  IMAD R2, R2, 0x8, R3 ;  /* 0x0000000802027824 */ /* 0x000fc800078e0203 */
[----:B------:R-:W-:-:S05]  /*18c0*/  VIADD R3, R2, 0x38038 ;  /* 0x0003803802037836 */ /* 0x000fca0000000000 */
[----:B------:R-:W-:-:S04]  /*18d0*/  PRMT R3, R0, 0x654, R3 ;  /* 0x0000065400037816 */ /* 0x000fc80000000003 */
[----:B------:R0:W-:Y:S03]  /*18e0*/  SYNCS.ARRIVE.TRANS64.RED.A1T0 RZ, [R3+URZ], RZ ;  /* 0x000000ff03ff79a7 */ /* 0x0001e6000810043f */
.L_x_26:
[----:B------:R-:W-:Y:S05]  /*18f0*/  BSYNC B0 ;  /* 0x0000000000007941 */ /* 0x000fea0003800000 */
.L_x_25:
[----:B------:R-:W-:Y:S05]  /*1900*/  @P1 BRA `(.L_x_23) ;  /* 0x0000000000041947 */ /* 0x000fea0003800000 */
[----:B------:R-:W-:Y:S01]  /*1910*/  BPT.TRAP 0x1 ;  /* 0x000000040000795c */ /* 0x000fe20000300000 */
.L_x_23:
[----:B------:R-:W0:Y:S01]  /*1920*/  S2R R0, SR_TID.X ;  /* 0x0000000000007919 */ /* 0x000e220000002100 */
[----:B------:R-:W-:Y:S01]  /*1930*/  ULDC.64 UR4, c[0x0][0x280] ;  /* 0x0000a00000047ab9 */ /* 0x000fe20000000a00 */
[----:B------:R-:W1:Y:S01]  /*1940*/  S2R R2, SR_CTAID.Y ;  /* 0x0000000000027919 */ /* 0x000e620000002600 */
[----:B------:R-:W2:Y:S01]  /*1950*/  S2R R13, SR_CTAID.X ;  /* 0x00000000000d7919 */ /* 0x000ea20000002500 */
[----:B0-----:R-:W-:-:S04]  /*1960*/  SHF.R.S32.HI R3, RZ, 0x1f, R0 ;  /* 0x0000001fff037819 */ /* 0x001fc80000011400 */
[----:B------:R-:W-:-:S04]  /*1970*/  LEA.HI R3, R3, R0, RZ, 0x7 ;  /* 0x0000000003037211 */ /* 0x000fc800078f38ff */
[----:B------:R-:W-:Y:S01]  /*1980*/  LOP3.LUT R3, R3, 0xffffff80, RZ, 0xc0, !PT ;  /* 0xffffff8003037812 */ /* 0x000fe200078ec0ff */
[----:B--2---:R-:W-:-:S04]  /*1990*/  IMAD.SHL.U32 R4, R13, 0x80, RZ ;  /* 0x000000800d047824 */ /* 0x004fc800078e00ff */
[----:B------:R-:W-:Y:S02]  /*19a0*/  IMAD.IADD R5, R0, 0x1, -R3 ;  /* 0x0000000100057824 */ /* 0x000fe400078e0a03 */
[----:B-1----:R-:W-:-:S03]  /*19b0*/  IMAD.SHL.U32 R0, R2, 0x80, RZ ;  /* 0x0000008002007824 */ /* 0x002fc600078e00ff */
[----:B------:R-:W-:Y:S02]  /*19c0*/  SHF.R.S32.HI R6, RZ, 0x1f, R5 ;  /* 0x0000001fff067819 */ /* 0x000fe40000011405 */
[----:B------:R-:W-:Y:S02]  /*19d0*/  ISETP.GE.AND P0, PT, R0, UR5, PT ;  /* 0x0000000500007c0c */ /* 0x000fe4000bf06270 */
[----:B------:R-:W-:Y:S02]  /*19e0*/  LEA.HI R2, R6, R5, RZ, 0x2 ;  /* 0x0000000506027211 */ /* 0x000fe400078f10ff */
[----:B------:R-:W-:Y:S02]  /*19f0*/  ISETP.GE.OR P0, PT, R4, UR4, P0 ;  /* 0x0000000404007c0c */ /* 0x000fe40008706670 */
[--C-:B------:R-:W-:Y:S02]  /*1a00*/  SHF.R.S32.HI R10, RZ, 0x2, R2.reuse ;  /* 0x00000002ff0a7819 */ /* 0x100fe40000011402 */
[----:B------:R-:W-:-:S04]  /*1a10*/  SHF.R.S32.HI R3, RZ, 0x1f, R2 ;  /* 0x0000001fff037819 */ /* 0x000fc80000011402 */
[----:B------:R-:W-:-:S04]  /*1a20*/  LEA.HI R3, R3, R10, RZ, 0x3 ;  /* 0x0000000a03037211 */ /* 0x000fc800078f18ff */
[----:B------:R-:W-:Y:S01]  /*1a30*/  LOP3.LUT R3, R3, 0xfffffff8, RZ, 0xc0, !PT ;  /* 0xfffffff803037812 */ /* 0x000fe200078ec0ff */
[----:B------:R-:W-:Y:S06]  /*1a40*/  @P0 EXIT ;  /* 0x000000000000094d */ /* 0x000fec0003800000 */
[----:B------:R-:W0:Y:S01]  /*1a50*/  LDC.64 R16, c[0x0][0x5d0] ;  /* 0x00017400ff107b82 */ /* 0x000e220000000a00 */
[----:B------:R-:W-:Y:S01]  /*1a60*/  LOP3.LUT R2, R2, 0x7ffffffc, RZ, 0xc0, !PT ;  /* 0x7ffffffc02027812 */ /* 0x000fe200078ec0ff */
[----:B------:R-:W-:Y:S01]  /*1a70*/  IMAD.IADD R10, R10, 0x1, -R3 ;  /* 0x000000010a0a7824 */ /* 0x000fe200078e0a03 */
[----:B------:R-:W-:Y:S02]  /*1a80*/  LEA.HI R3, R6, R5, RZ, 0x5 ;  /* 0x0000000506037211 */ /* 0x000fe400078f28ff */
[----:B---3-5:R-:W-:Y:S01]  /*1a90*/  FSETP.NEU.AND P1, PT, R9, RZ, PT ;  /* 0x000000ff0900720b */ /* 0x028fe20003f2d000 */
[----:B------:R-:W-:Y:S01]  /*1aa0*/  IMAD.IADD R2, R5, 0x1, -R2 ;  /* 0x0000000105027824 */ /* 0x000fe200078e0a02 */
[----:B------:R-:W-:Y:S02]  /*1ab0*/  SHF.R.S32.HI R11, RZ, 0x1f, R10 ;  /* 0x0000001fff0b7819 */ /* 0x000fe4000001140a */
[----:B------:R-:W-:Y:S01]  /*1ac0*/  SHF.R.S32.HI R5, RZ, 0x5, R3 ;  /* 0x00000005ff057819 */ /* 0x000fe20000011403 */
[----:B------:R-:W-:-:S02]  /*1ad0*/  IMAD.SHL.U32 R7, R2, 0x2, RZ ;  /* 0x0000000202077824 */ /* 0x000fc400078e00ff */
[----:B------:R-:W-:-:S03]  /*1ae0*/  IMAD.WIDE R2, R13, 0x80, R10 ;  /* 0x000000800d027825 */ /* 0x000fc600078e020a */
[----:B------:R-:W-:Y:S01]  /*1af0*/  SHF.R.S32.HI R13, RZ, 0x1f, R7 ;  /* 0x0000001fff0d7819 */ /* 0x000fe20000011407 */
[C---:B------:R-:W-:Y:S01]  /*1b00*/  IMAD R11, R5.reuse, -0x10, -R4 ;  /* 0xfffffff0050b7824 */ /* 0x040fe200078e0a04 */
[----:B------:R-:W-:Y:S01]  /*1b10*/  IADD3 R4, P0, R0, R7, RZ ;  /* 0x0000000700047210 */ /* 0x000fe20007f1e0ff */
[----:B------:R-:W-:-:S03]  /*1b20*/  IMAD.WIDE R2, R5, 0x10, R2 ;  /* 0x0000001005027825 */ /* 0x000fc600078e0202 */
[----:B------:R-:W-:Y:S02]  /*1b30*/  LEA.HI.X.SX32 R5, R0, R13, 0x1, P0 ;  /* 0x0000000d00057211 */ /* 0x000fe400000f0eff */
[----:B------:R-:W-:Y:S01]  /*1b40*/  IADD3 R10, R11, UR4, -R10 ;  /* 0x000000040b0a7c10 */ /* 0x000fe2000fffe80a */
[-C--:B0-----:R-:W-:Y:S01]  /*1b50*/  IMAD R6, R3, R16.reuse, RZ ;  /* 0x0000001003067224 */ /* 0x081fe200078e02ff */
[----:B------:R-:W-:Y:S01]  /*1b60*/  IADD3 R0, -R7, UR5, -R0 ;  /* 0x0000000507007c10 */ /* 0x000fe2000fffe900 */
[----:B------:R-:W-:Y:S01]  /*1b70*/  IMAD.WIDE.U32 R14, R2, R16, R4 ;  /* 0x00000010020e7225 */ /* 0x000fe200078e0004 */
[----:B------:R-:W-:Y:S02]  /*1b80*/  ISETP.GT.AND P2, PT, R10, RZ, PT ;  /* 0x000000ff0a00720c */ /* 0x000fe40003f44270 */
[--C-:B------:R-:W-:Y:S01]  /*1b90*/  SHF.L.U64.HI R20, R16, 0x3, R17.reuse ;  /* 0x0000000310147819 */ /* 0x100fe20000010211 */
[----:B------:R-:W-:Y:S01]  /*1ba0*/  IMAD R19, R2, R17, R6 ;  /* 0x0000001102137224 */ /* 0x000fe200078e0206 */
[C---:B------:R-:W-:Y:S01]  /*1bb0*/  SHF.L.U64.HI R11, R16.reuse, 0x6, R17 ;  /* 0x00000006100b7819 */ /* 0x040fe20000010211 */
[----:B------:R-:W-:Y:S01]  /*1bc0*/  IMAD.SHL.U32 R21, R16, 0x8, RZ ;  /* 0x0000000810157824 */ /* 0x000fe200078e00ff */
[----:B------:R-:W-:Y:S01]  /*1bd0*/  ISETP.GT.AND P0, PT, R0, RZ, P2 ;  /* 0x000000ff0000720c */ /* 0x000fe20001704270 */
[----:B------:R-:W-:-:S02]  /*1be0*/  IMAD.SHL.U32 R16, R16, 0x40, RZ ;  /* 0x0000004010107824 */ /* 0x000fc400078e00ff */
[----:B------:R-:W-:Y:S01]  /*1bf0*/  IMAD.IADD R19, R15, 0x1, R19 ;  /* 0x000000010f137824 */ /* 0x000fe200078e0213 */
[----:B------:R-:W-:Y:S09]  /*1c00*/  @!P1 BRA `(.L_x_27) ;  /* 0x0000005000dc9947 */ /* 0x000ff20003800000 */
[----:B------:R-:W-:Y:S01]  /*1c10*/  ULDC.64 UR6, c[0x0][0x5b0] ;  /* 0x00016c0000067ab9 */ /* 0x000fe20000000a00 */
[----:B------:R-:W-:Y:S01]  /*1c20*/  ULDC.64 UR8, c[0x0][0x5a8] ;  /* 0x00016a0000087ab9 */ /* 0x000fe20000000a00 */
[----:B------:R-:W-:Y:S01]  /*1c30*/  IMAD R17, R3, UR6, RZ ;  /* 0x0000000603117c24 */ /* 0x000fe2000f8e02ff */
[----:B------:R-:W-:Y:S01]  /*1c40*/  ULDC.64 UR4, c[0x0][0x5c8] ;  /* 0x0001720000047ab9 */ /* 0x000fe20000000a00 */
[----:B------:R-:W-:-:S04]  /*1c50*/  IMAD.WIDE.U32 R6, R2, UR6, R4 ;  /* 0x0000000602067c25 */ /* 0x000fc8000f8e0004 */
[----:B------:R-:W-:Y:S01]  /*1c60*/  IMAD R17, R2, UR7, R17 ;  /* 0x0000000702117c24 */ /* 0x000fe2000f8e0211 */
[----:B------:R-:W-:-:S03]  /*1c70*/  LEA R12, P1, R6, UR8, 0x1 ;  /* 0x00000008060c7c11 */ /* 0x000fc6000f8208ff */
[----:B------:R-:W-:-:S05]  /*1c80*/  IMAD.IADD R7, R7, 0x1, R17 ;  /* 0x0000000107077824 */ /* 0x000fca00078e0211 */
[----:B------:R-:W-:-:S05]  /*1c90*/  LEA.HI.X R13, R6, UR9, R7, 0x1, P1 ;  /* 0x00000009060d7c11 */ /* 0x000fca00088f0c07 */
[----:B------:R-:W2:Y:S01]  /*1ca0*/  @P0 LDG.E.LTC128B.U16 R15, desc[UR12][R12.64] ;  /* 0x0000000c0c0f0981 */ /* 0x000ea2000c1e1520 */
[----:B------:R-:W-:Y:S01]  /*1cb0*/  ISETP.GT.AND P1, PT, R0, 0x1, P2 ;  /* 0x000000010000780c */ /* 0x000fe20001724270 */
[----:B------:R-:W-:Y:S01]  /*1cc0*/  BSSY B0, `(.L_x_28) ;  /* 0x000000b000007945 */ /* 0x000fe20003800000 */
[----:B--2---:R-:W-:-:S04]  /*1cd0*/  IMAD.U32 R6, R15, 0x10000, RZ ;  /* 0x000100000f067824 */ /* 0x004fc800078e00ff */
[----:B------:R-:W-:Y:S01]  /*1ce0*/  FMUL R7, R6, R9 ;  /* 0x0000000906077220 */ /* 0x000fe20000400000 */
[----:B------:R-:W-:-:S03]  /*1cf0*/  LEA R6, P3, R14, UR4, 0x1 ;  /* 0x000000040e067c11 */ /* 0x000fc6000f8608ff */
[----:B------:R-:W-:Y:S01]  /*1d00*/  FFMA R7, R88, R8, R7 ;  /* 0x0000000858077223 */ /* 0x000fe20000000007 */
[----:B------:R-:W-:-:S04]  /*1d10*/  PRMT R88, R15, 0x7610, R88 ;  /* 0x000076100f587816 */ /* 0x000fc80000000058 */
[----:B------:R-:W-:Y:S02]  /*1d20*/  F2FP.BF16.F32.PACK_AB R18, RZ, R7 ;  /* 0x00000007ff12723e */ /* 0x000fe400000010ff */
[----:B------:R-:W-:-:S05]  /*1d30*/  LEA.HI.X R7, R14, UR5, R19, 0x1, P3 ;  /* 0x000000050e077c11 */ /* 0x000fca00098f0c13 */
[----:B------:R0:W-:Y:S01]  /*1d40*/  @P0 STG.E.U16 desc[UR12][R6.64], R18 ;  /* 0x0000001206000986 */ /* 0x0001e2000c10150c */
[----:B------:R-:W-:Y:S05]  /*1d50*/  @!P1 BRA `(.L_x_29) ;  /* 0x0000000000049947 */ /* 0x000fea0003800000 */
[----:B------:R1:W5:Y:S02]  /*1d60*/  LDG.E.LTC128B.U16 R88, desc[UR12][R12.64+0x2] ;  /* 0x0000020c0c587981 */ /* 0x000364000c1e1520 */
.L_x_29:
[----:B------:R-:W-:Y:S05]  /*1d70*/  BSYNC B0 ;  /* 0x0000000000007941 */ /* 0x000fea0003800000 */
.L_x_28:
[----:B------:R-:W-:Y:S01]  /*1d80*/  USHF.L.U32 UR4, UR6, 0x3, URZ ;  /* 0x0000000306047899 */ /* 0x000fe2000800063f */
[----:B0----5:R-:W-:Y:S01]  /*1d90*/  IMAD.U32 R18, R88, 0x10000, RZ ;  /* 0x0001000058127824 */ /* 0x021fe200078e00ff */
[----:B------:R-:W-:Y:S01]  /*1da0*/  USHF.L.U64.HI UR5, UR6, 0x3, UR7 ;  /* 0x0000000306057899 */ /* 0x000fe20008010207 */
[----:B------:R-:W-:Y:S02]  /*1db0*/  ISETP.GT.AND P0, PT, R10, 0x8, PT ;  /* 0x000000080a00780c */ /* 0x000fe40003f04270 */
[----:B------:R-:W-:Y:S01]  /*1dc0*/  FMUL R22, R18, R9 ;  /* 0x0000000912167220 */ /* 0x000fe20000400000 */
[----:B------:R-:W-:Y:S01]  /*1dd0*/  IMAD.U32 R14, RZ, RZ, UR4 ;  /* 0x00000004ff0e7e24 */ /* 0x000fe2000f8e00ff */
[----:B------:R-:W-:Y:S01]  /*1de0*/  ISETP.GT.AND P3, PT, R0, RZ, P0 ;  /* 0x000000ff0000720c */ /* 0x000fe20000764270 */
[----:B------:R-:W-:Y:S02]  /*1df0*/  IMAD.U32 R15, RZ, RZ, UR5 ;  /* 0x00000005ff0f7e24 */ /* 0x000fe4000f8e00ff */
[----:B------:R-:W-:Y:S01]  /*1e00*/  FFMA R22, R89, R8, R22 ;  /* 0x0000000859167223 */ /* 0x000fe20000000016 */
[----:B------:R-:W-:-:S04]  /*1e10*/  IMAD.WIDE.U32 R18, R2, UR6, R14 ;  /* 0x0000000602127c25 */ /* 0x000fc8000f8e000e */
[----:B------:R-:W-:Y:S02]  /*1e20*/  F2FP.BF16.F32.PACK_AB R89, RZ, R22 ;  /* 0x00000016ff59723e */ /* 0x000fe400000010ff */
[----:B------:R-:W-:-:S03]  /*1e30*/  IADD3 R23, P4, R4, R18, RZ ;  /* 0x0000001204177210 */ /* 0x000fc60007f9e0ff */
[----:B------:R0:W-:Y:S01]  /*1e40*/  @P1 STG.E.U16 desc[UR12][R6.64+0x2], R89 ;  /* 0x0000025906001986 */ /* 0x0001e2000c10150c */
[----:B------:R-:W-:Y:S02]  /*1e50*/  IADD3.X R22, R5, R17, R19, P4, !PT ;  /* 0x0000001105167210 */ /* 0x000fe400027fe413 */
[----:B------:R-:W-:-:S04]  /*1e60*/  LEA R18, P4, R23, UR8, 0x1 ;  /* 0x0000000817127c11 */ /* 0x000fc8000f8808ff */
[----:B------:R-:W-:-:S05]  /*1e70*/  LEA.HI.X R19, R23, UR9, R22, 0x1, P4 ;  /* 0x0000000917137c11 */ /* 0x000fca000a0f0c16 */
[----:B------:R-:W2:Y:S01]  /*1e80*/  @P3 LDG.E.LTC128B.U16 R88, desc[UR12][R18.64] ;  /* 0x0000000c12583981 */ /* 0x000ea2000c1e1520 */
[C---:B------:R-:W-:Y:S01]  /*1e90*/  IMAD.SHL.U32 R17, R21.reuse, 0x2, RZ ;  /* 0x0000000215117824 */ /* 0x040fe200078e00ff */
[----:B------:R-:W-:Y:S01]  /*1ea0*/  SHF.L.U64.HI R21, R21, 0x1, R20 ;  /* 0x0000000115157819 */ /* 0x000fe20000010214 */
[----:B------:R-:W-:Y:S01]  /*1eb0*/  BSSY B0, `(.L_x_30) ;  /* 0x000000b000007945 */ /* 0x000fe20003800000 */
[----:B------:R-:W-:Y:S01]  /*1ec0*/  ISETP.GT.AND P1, PT, R0, 0x1, P0 ;  /* 0x000000010000780c */ /* 0x000fe20000724270 */
[----:B--2---:R-:W-:-:S04]  /*1ed0*/  IMAD.U32 R22, R88, 0x10000, RZ ;  /* 0x0001000058167824 */ /* 0x004fc800078e00ff */
[----:B------:R-:W-:Y:S01]  /*1ee0*/  FMUL R23, R22, R9 ;  /* 0x0000000916177220 */ /* 0x000fe20000400000 */
[----:B------:R-:W-:-:S03]  /*1ef0*/  IADD3 R22, P4, R17, R6, RZ ;  /* 0x0000000611167210 */ /* 0x000fc60007f9e0ff */
[----:B------:R-:W-:-:S05]  /*1f00*/  FFMA R23, R90, R8, R23 ;  /* 0x000000085a177223 */ /* 0x000fca0000000017 */
[----:B------:R-:W-:Y:S01]  /*1f10*/  F2FP.BF16.F32.PACK_AB R20, RZ, R23 ;  /* 0x00000017ff14723e */ /* 0x000fe200000010ff */
[----:B------:R-:W-:-:S05]  /*1f20*/  IMAD.X R23, R21, 0x1, R7, P4 ;  /* 0x0000000115177824 */ /* 0x000fca00020e0607 */
[----:B------:R0:W-:Y:S01]  /*1f30*/  @P3 STG.E.U16 desc[UR12][R22.64], R20 ;  /* 0x0000001416003986 */ /* 0x0001e2000c10150c */
[----:B------:R-:W-:Y:S05]  /*1f40*/  @!P1 BRA `(.L_x_31) ;  /* 0x0000000000049947 */ /* 0x000fea0003800000 */
[----:B------:R2:W5:Y:S02]  /*1f50*/  LDG.E.LTC128B.U16 R88, desc[UR12][R18.64+0x2] ;  /* 0x0000020c12587981 */ /* 0x000564000c1e1520 */
.L_x_31:
[----:B------:R-:W-:Y:S05]  /*1f60*/  BSYNC B0 ;  /* 0x0000000000007941 */ /* 0x000fea0003800000 */
.L_x_30:
[----:B0----5:R-:W-:Y:S01]  /*1f70*/  IMAD.U32 R20, R88, 0x10000, RZ ;  /* 0x0001000058147824 */ /* 0x021fe200078e00ff */
[----:B------:R-:W-:Y:S01]  /*1f80*/  ISETP.GT.AND P3, PT, R0, 0x8, P2 ;  /* 0x000000080000780c */ /* 0x000fe20001764270 */
[----:B------:R-:W-:Y:S02]  /*1f90*/  BSSY B0, `(.L_x_32) ;  /* 0x0000007000007945 */ /* 0x000fe40003800000 */
[----:B------:R-:W-:-:S04]  /*1fa0*/  FMUL R20, R20, R9 ;  /* 0x0000000914147220 */ /* 0x000fc80000400000 */
[----:B------:R-:W-:-:S05]  /*1fb0*/  FFMA R20, R91, R8, R20 ;  /* 0x000000085b147223 */ /* 0x000fca0000000014 */
[----:B------:R-:W-:-:S05]  /*1fc0*/  F2FP.BF16.F32.PACK_AB R20, RZ, R20 ;  /* 0x00000014ff14723e */ /* 0x000fca00000010ff */
[----:B------:R0:W-:Y:S01]  /*1fd0*/  @P1 STG.E.U16 desc[UR12][R22.64+0x2], R20 ;  /* 0x0000021416001986 */ /* 0x0001e2000c10150c */
[----:B------:R-:W-:Y:S05]  /*1fe0*/  @!P3 BRA `(.L_x_33) ;  /* 0x000000000004b947 */ /* 0x000fea0003800000 */
[----:B------:R3:W5:Y:S02]  /*1ff0*/  LDG.E.LTC128B.U16 R88, desc[UR12][R12.64+0x10] ;  /* 0x0000100c0c587981 */ /* 0x000764000c1e1520 */
.L_x_33:
[----:B------:R-:W-:Y:S05]  /*2000*/  BSYNC B0 ;  /* 0x0000000000007941 */ /* 0x000fea0003800000 */
.L_x_32:
        /* <DEDUP_REMOVED lines=9> */
.L_x_35:
[----:B------:R-:W-:Y:S05]  /*20a0*/  BSYNC B0 ;  /* 0x0000000000007941 */ /* 0x000fea0003800000 */
.L_x_34:
[----:B-----5:R-:W-:Y:S01]  /*20b0*/  IMAD.U32 R20, R88, 0x10000, RZ ;  /* 0x0001000058147824 */ /* 0x020fe200078e00ff */
        /* <DEDUP_REMOVED lines=8> */
.L_x_37:
[----:B------:R-:W-:Y:S05]  /*2140*/  BSYNC B0 ;  /* 0x0000000000007941 */ /* 0x000fea0003800000 */
.L_x_36:
        /* <DEDUP_REMOVED lines=9> */
.L_x_39:
[----:B------:R-:W-:Y:S05]  /*21e0*/  BSYNC B0 ;  /* 0x0000000000007941 */ /* 0x000fea0003800000 */
.L_x_38:
        /* <DEDUP_REMOVED lines=9> */
.L_x_41:
[----:B------:R-:W-:Y:S05]  /*2280*/  BSYNC B0 ;  /* 0x0000000000007941 */ /* 0x000fea0003800000 */
.L_x_40:
        /* <DEDUP_REMOVED lines=9> */
.L_x_43:
[----:B------:R-:W-:Y:S05]  /*2320*/  BSYNC B0 ;  /* 0x0000000000007941 */ /* 0x000fea0003800000 */
.L_x_42:
        /* <DEDUP_REMOVED lines=9> */
.L_x_45:
[----:B------:R-:W-:Y:S05]  /*23c0*/  BSYNC B0 ;  /* 0x0000000000007941 */ /* 0x000fea0003800000 */
.L_x_44:
        /* <DEDUP_REMOVED lines=9> */
.L_x_47:
[----:B------:R-:W-:Y:S05]  /*2460*/  BSYNC B0 ;  /* 0x0000000000007941 */ /* 0x000fea0003800000 */
.L_x_46:
        /* <DEDUP_REMOVED lines=9> */
.L_x_49:
[----:B------:R-:W-:Y:S05]  /*2500*/  BSYNC B0 ;  /* 0x0000000000007941 */ /* 0x000fea0003800000 */
.L_x_48:
        /* <DEDUP_REMOVED lines=9> */
.L_x_51:
[----:B------:R-:W-:Y:S05]  /*25a0*/  BSYNC B0 ;  /* 0x0000000000007941 */ /* 0x000fea0003800000 */
.L_x_50:
        /* <DEDUP_REMOVED lines=9> */
.L_x_53:
[----:B------:R-:W-:Y:S05]  /*2640*/  BSYNC B0 ;  /* 0x0000000000007941 */ /* 0x000fea0003800000 */
.L_x_52:
        /* <DEDUP_REMOVED lines=9> */
.L_x_55:
[----:B------:R-:W-:Y:S05]  /*26e0*/  BSYNC B0 ;  /* 0x0000000000007941 */ /* 0x000fea0003800000 */
.L_x_54:
        /* <DEDUP_REMOVED lines=9> */
.L_x_57:
[----:B------:R-:W-:Y:S05]  /*2780*/  BSYNC B0 ;  /* 0x0000000000007941 */ /* 0x000fea0003800000 */
.L_x_56:
        /* <DEDUP_REMOVED lines=9> */
.L_x_59:
[----:B------:R-:W-:Y:S05]  /*2820*/  BSYNC B0 ;  /* 0x0000000000007941 */ /* 0x000fea0003800000 */
.L_x_58:
        /* <DEDUP_REMOVED lines=9> */
.L_x_61:
[----:B------:R-:W-:Y:S05]  /*28c0*/  BSYNC B0 ;  /* 0x0000000000007941 */ /* 0x000fea0003800000 */
.L_x_60:
        /* <DEDUP_REMOVED lines=9> */
.L_x_63:
[----:B------:R-:W-:Y:S05]  /*2960*/  BSYNC B0 ;  /* 0x0000000000007941 */ /* 0x000fea0003800000 */
.L_x_62:
        /* <DEDUP_REMOVED lines=9> */
.L_x_65:
[----:B------:R-:W-:Y:S05]  /*2a00*/  BSYNC B0 ;  /* 0x0000000000007941 */ /* 0x000fea0003800000 */
.L_x_64:
        /* <DEDUP_REMOVED lines=9> */
.L_x_67:
[----:B------:R-:W-:Y:S05]  /*2aa0*/  BSYNC B0 ;  /* 0x0000000000007941 */ /* 0x000fea0003800000 */
.L_x_66:
        /* <DEDUP_REMOVED lines=9> */
.L_x_69:
[----:B------:R-:W-:Y:S05]  /*2b40*/  BSYNC B0 ;  /* 0x0000000000007941 */ /* 0x000fea0003800000 */
.L_x_68:
        /* <DEDUP_REMOVED lines=9> */
.L_x_71:
[----:B------:R-:W-:Y:S05]  /*2be0*/  BSYNC B0 ;  /* 0x0000000000007941 */ /* 0x000fea0003800000 */
.L_x_70:
        /* <DEDUP_REMOVED lines=9> */
.L_x_73:
[----:B------:R-:W-:Y:S05]  /*2c80*/  BSYNC B0 ;  /* 0x0000000000007941 */ /* 0x000fea0003800000 */
.L_x_72:
        /* <DEDUP_REMOVED lines=9> */
.L_x_75:
[----:B------:R-:W-:Y:S05]  /*2d20*/  BSYNC B0 ;  /* 0x0000000000007941 */ /* 0x000fea0003800000 */
.L_x_74:
        /* <DEDUP_REMOVED lines=9> */
.L_x_77:
[----:B------:R-:W-:Y:S05]  /*2dc0*/  BSYNC B0 ;  /* 0x0000000000007941 */ /* 0x000fea0003800000 */
.L_x_76:
        /* <DEDUP_REMOVED lines=9> */
.L_x_79:
[----:B------:R-:W-:Y:S05]  /*2e60*/  BSYNC B0 ;  /* 0x0000000000007941 */ /* 0x000fea0003800000 */
.L_x_78:
        /* <DEDUP_REMOVED lines=9> */
.L_x_81:
[----:B------:R-:W-:Y:S05]  /*2f00*/  BSYNC B0 ;  /* 0x0000000000007941 */ /* 0x000fea0003800000 */
.L_x_80:
        /* <DEDUP_REMOVED lines=9> */
.L_x_83:
[----:B------:R-:W-:Y:S05]  /*2fa0*/  BSYNC B0 ;  /* 0x0000000000007941 */ /* 0x000fea0003800000 */
.L_x_82:
        /* <DEDUP_REMOVED lines=9> */
.L_x_85:
[----:B------:R-:W-:Y:S05]  /*3040*/  BSYNC B0 ;  /* 0x0000000000007941 */ /* 0x000fea0003800000 */
.L_x_84:
        /* <DEDUP_REMOVED lines=9> */
.L_x_87:
[----:B------:R-:W-:Y:S05]  /*30e0*/  BSYNC B0 ;  /* 0x0000000000007941 */ /* 0x000fea0003800000 */
.L_x_86:
        /* <DEDUP_REMOVED lines=9> */
.L_x_89:
[----:B------:R-:W-:Y:S05]  /*3180*/  BSYNC B0 ;  /* 0x0000000000007941 */ /* 0x000fea0003800000 */
.L_x_88:
        /* <DEDUP_REMOVED lines=9> */
.L_x_91:
[----:B------:R-:W-:Y:S05]  /*3220*/  BSYNC B0 ;  /* 0x0000000000007941 */ /* 0x000fea0003800000 */
.L_x_90:
        /* <DEDUP_REMOVED lines=9> */
.L_x_93:
[----:B------:R-:W-:Y:S05]  /*32c0*/  BSYNC B0 ;  /* 0x0000000000007941 */ /* 0x000fea0003800000 */
.L_x_92:
        /* <DEDUP_REMOVED lines=9> */
.L_x_95:
[----:B------:R-:W-:Y:S05]  /*3360*/  BSYNC B0 ;  /* 0x0000000000007941 */ /* 0x000fea0003800000 */
.L_x_94:
        /* <DEDUP_REMOVED lines=9> */
.L_x_97:
[----:B------:R-:W-:Y:S05]  /*3400*/  BSYNC B0 ;  /* 0x0000000000007941 */ /* 0x000fea0003800000 */
.L_x_96:
        /* <DEDUP_REMOVED lines=9> */
.L_x_99:
[----:B------:R-:W-:Y:S05]  /*34a0*/  BSYNC B0 ;  /* 0x0000000000007941 */ /* 0x000fea0003800000 */
.L_x_98:
        /* <DEDUP_REMOVED lines=9> */
.L_x_101:
[----:B------:R-:W-:Y:S05]  /*3540*/  BSYNC B0 ;  /* 0x0000000000007941 */ /* 0x000fea0003800000 */
.L_x_100:
        /* <DEDUP_REMOVED lines=9> */
.L_x_103:
[----:B------:R-:W-:Y:S05]  /*35e0*/  BSYNC B0 ;  /* 0x0000000000007941 */ /* 0x000fea0003800000 */
.L_x_102:
        /* <DEDUP_REMOVED lines=9> */
.L_x_105:
[----:B------:R-:W-:Y:S05]  /*3680*/  BSYNC B0 ;  /* 0x0000000000007941 */ /* 0x000fea0003800000 */
.L_x_104:
        /* <DEDUP_REMOVED lines=9> */
.L_x_107:
[----:B------:R-:W-:Y:S05]  /*3720*/  BSYNC B0 ;  /* 0x0000000000007941 */ /* 0x000fea0003800000 */
.L_x_106:
        /* <DEDUP_REMOVED lines=9> */
.L_x_109:
[----:B------:R-:W-:Y:S05]  /*37c0*/  BSYNC B0 ;  /* 0x0000000000007941 */ /* 0x000fea0003800000 */
.L_x_108:
        /* <DEDUP_REMOVED lines=9> */
.L_x_111:
[----:B------:R-:W-:Y:S05]  /*3860*/  BSYNC B0 ;  /* 0x0000000000007941 */ /* 0x000fea0003800000 */
.L_x_110:
        /* <DEDUP_REMOVED lines=9> */
.L_x_113:
[----:B------:R-:W-:Y:S05]  /*3900*/  BSYNC B0 ;  /* 0x0000000000007941 */ /* 0x000fea0003800000 */
.L_x_112:
        /* <DEDUP_REMOVED lines=9> */
.L_x_115:
[----:B------:R-:W-:Y:S05]  /*39a0*/  BSYNC B0 ;  /* 0x0000000000007941 */ /* 0x000fea0003800000 */
.L_x_114:
        /* <DEDUP_REMOVED lines=9> */
.L_x_117:
[----:B------:R-:W-:Y:S05]  /*3a40*/  BSYNC B0 ;  /* 0x0000000000007941 */ /* 0x000fea0003800000 */
.L_x_116:
        /* <DEDUP_REMOVED lines=9> */
.L_x_119:
[----:B------:R-:W-:Y:S05]  /*3ae0*/  BSYNC B0 ;  /* 0x0000000000007941 */ /* 0x000fea0003800000 */
.L_x_118:
        /* <DEDUP_REMOVED lines=9> */
.L_x_121:
[----:B------:R-:W-:Y:S05]  /*3b80*/  BSYNC B0 ;  /* 0x0000000000007941 */ /* 0x000fea0003800000 */
.L_x_120:
        /* <DEDUP_REMOVED lines=9> */
.L_x_123:
[----:B------:R-:W-:Y:S05]  /*3c20*/  BSYNC B0 ;  /* 0x0000000000007941 */ /* 0x000fea0003800000 */
.L_x_122:
        /* <DEDUP_REMOVED lines=9> */
.L_x_125:
[----:B------:R-:W-:Y:S05]  /*3cc0*/  BSYNC B0 ;  /* 0x0000000000007941 */ /* 0x000fea0003800000 */
.L_x_124:
        /* <DEDUP_REMOVED lines=9> */
.L_x_127:
[----:B------:R-:W-:Y:S05]  /*3d60*/  BSYNC B0 ;  /* 0x0000000000007941 */ /* 0x000fea0003800000 */
.L_x_126:
        /* <DEDUP_REMOVED lines=9> */
.L_x_129:
[----:B------:R-:W-:Y:S05]  /*3e00*/  BSYNC B0 ;  /* 0x0000000000007941 */ /* 0x000fea0003800000 */
.L_x_128:
        /* <DEDUP_REMOVED lines=9> */
.L_x_131:
[----:B------:R-:W-:Y:S05]  /*3ea0*/  BSYNC B0 ;  /* 0x0000000000007941 */ /* 0x000fea0003800000 */
.L_x_130:
        /* <DEDUP_REMOVED lines=9> */
.L_x_133:
[----:B------:R-:W-:Y:S05]  /*3f40*/  BSYNC B0 ;  /* 0x0000000000007941 */ /* 0x000fea0003800000 */
.L_x_132:
        /* <DEDUP_REMOVED lines=9> */
.L_x_135:
[----:B------:R-:W-:Y:S05]  /*3fe0*/  BSYNC B0 ;  /* 0x0000000000007941 */ /* 0x000fea0003800000 */
.L_x_134:
        /* <DEDUP_REMOVED lines=9> */
.L_x_137:
[----:B------:R-:W-:Y:S05]  /*4080*/  BSYNC B0 ;  /* 0x0000000000007941 */ /* 0x000fea0003800000 */
.L_x_136:
        /* <DEDUP_REMOVED lines=9> */
.L_x_139:
[----:B------:R-:W-:Y:S05]  /*4120*/  BSYNC B0 ;  /* 0x0000000000007941 */ /* 0x000fea0003800000 */
.L_x_138:
        /* <DEDUP_REMOVED lines=9> */
.L_x_141:
[----:B------:R-:W-:Y:S05]  /*41c0*/  BSYNC B0 ;  /* 0x0000000000007941 */ /* 0x000fea0003800000 */
.L_x_140:
        /* <DEDUP_REMOVED lines=9> */
.L_x_143:
[----:B------:R-:W-:Y:S05]  /*4260*/  BSYNC B0 ;  /* 0x0000000000007941 */ /* 0x000fea0003800000 */
.L_x_142:
        /* <DEDUP_REMOVED lines=9> */
.L_x_145:
[----:B------:R-:W-:Y:S05]  /*4300*/  BSYNC B0 ;  /* 0x0000000000007941 */ /* 0x000fea0003800000 */
.L_x_144:
        /* <DEDUP_REMOVED lines=9> */
.L_x_147:
[----:B------:R-:W-:Y:S05]  /*43a0*/  BSYNC B0 ;  /* 0x0000000000007941 */ /* 0x000fea0003800000 */
.L_x_146:
[----:B01-345:R-:W-:Y:S01]  /*43b0*/  IMAD.U32 R12, R88, 0x10000, RZ ;  /* 0x00010000580c7824 */ /* 0x03bfe200078e00ff */
        /* <DEDUP_REMOVED lines=8> */
.L_x_149:
[----:B------:R-:W-:Y:S05]  /*4440*/  BSYNC B0 ;  /* 0x0000000000007941 */ /* 0x000fea0003800000 */
.L_x_148:
[----:B0----5:R-:W-:Y:S01]  /*4450*/  IMAD.U32 R12, R88, 0x10000, RZ ;  /* 0x00010000580c7824 */ /* 0x021fe200078e00ff */
[----:B------:R-:W-:Y:S01]  /*4460*/  ISETP.GT.AND P1, PT, R0, 0x79, P0 ;  /* 0x000000790000780c */ /* 0x000fe20000724270 */
[----:B------:R-:W-:Y:S01]  /*4470*/  BSSY B0, `(.L_x_150) ;  /* 0x000000b000007945 */ /* 0x000fe20003800000 */
[----:B------:R-:W-:Y:S01]  /*4480*/  IADD3 R91, P0, R2, 0x40, RZ ;  /* 0x00000040025b7810 */ /* 0x000fe20007f1e0ff */
[----:B------:R-:W-:Y:S01]  /*4490*/  FMUL R13, R12, R9 ;  /* 0x000000090c0d7220 */ /* 0x000fe20000400000 */
[----:B------:R-:W-:-:S03]  /*44a0*/  @P3 IMAD.MOV.U32 R12, RZ, RZ, R22 ;  /* 0x000000ffff0c3224 */ /* 0x000fc600078e0016 */
[----:B------:R-:W-:-:S05]  /*44b0*/  FFMA R13, R150, R8, R13 ;  /* 0x00000008960d7223 */ /* 0x000fca000000000d */
[----:B------:R-:W-:-:S04]  /*44c0*/  F2FP.BF16.F32.PACK_AB R13, RZ, R13 ;  /* 0x0000000dff0d723e */ /* 0x000fc800000010ff */
[----:B------:R-:W-:Y:S01]  /*44d0*/  PRMT R20, R13, 0x7610, R20 ;  /* 0x000076100d147816 */ /* 0x000fe20000000014 */
[----:B------:R-:W-:-:S05]  /*44e0*/  @P3 IMAD.MOV.U32 R13, RZ, RZ, R23 ;  /* 0x000000ffff0d3224 */ /* 0x000fca00078e0017 */
[----:B------:R0:W-:Y:S01]  /*44f0*/  @P3 STG.E.U16 desc[UR12][R12.64+0xf0], R20 ;  /* 0x0000f0140c003986 */ /* 0x0001e2000c10150c */
[----:B------:R-:W-:Y:S05]  /*4500*/  @!P1 BRA `(.L_x_151) ;  /* 0x0000000000049947 */ /* 0x000fea0003800000 */
[----:B------:R3:W5:Y:S02]  /*4510*/  LDG.E.LTC128B.U16 R88, desc[UR12][R18.64+0xf2] ;  /* 0x0000f20c12587981 */ /* 0x000764000c1e1520 */
.L_x_151:
[----:B------:R-:W-:Y:S05]  /*4520*/  BSYNC B0 ;  /* 0x0000000000007941 */ /* 0x000fea0003800000 */
.L_x_150:
[----:B-----5:R-:W-:Y:S02]  /*4530*/  IMAD.U32 R2, R88, 0x10000, RZ ;  /* 0x0001000058027824 */ /* 0x020fe400078e00ff */
[----:B------:R-:W-:Y:S01]  /*4540*/  IMAD.X R3, RZ, RZ, R3, P0 ;  /* 0x000000ffff037224 */ /* 0x000fe200000e0603 */
[----:B------:R-:W-:Y:S01]  /*4550*/  ISETP.GT.AND P0, PT, R10, 0x40, PT ;  /* 0x000000400a00780c */ /* 0x000fe20003f04270 */
[----:B------:R-:W-:Y:S01]  /*4560*/  FMUL R2, R2, R9 ;  /* 0x0000000902027220 */ /* 0x000fe20000400000 */
[----:B0-----:R-:W-:Y:S02]  /*4570*/  IMAD.WIDE.U32 R12, R91, UR6, R4 ;  /* 0x000000065b0c7c25 */ /* 0x001fe4000f8e0004 */
[----:B------:R-:W-:Y:S02]  /*4580*/  ISETP.GT.AND P3, PT, R0, RZ, P0 ;  /* 0x000000ff0000720c */ /* 0x000fe40000764270 */
[----:B------:R-:W-:Y:S01]  /*4590*/  FFMA R2, R151, R8, R2 ;  /* 0x0000000897027223 */ /* 0x000fe20000000002 */
[----:B-123--:R-:W-:-:S04]  /*45a0*/  IMAD R18, R3, UR6, RZ ;  /* 0x0000000603127c24 */ /* 0x00efc8000f8e02ff */
[----:B------:R-:W-:Y:S01]  /*45b0*/  IMAD R93, R91, UR7, R18 ;  /* 0x000000075b5d7c24 */ /* 0x000fe2000f8e0212 */
[----:B------:R-:W-:Y:S02]  /*45c0*/  F2FP.BF16.F32.PACK_AB R18, RZ, R2 ;  /* 0x00000002ff12723e */ /* 0x000fe400000010ff */
[C---:B------:R-:W-:Y:S01]  /*45d0*/  LEA R2, P2, R12.reuse, UR8, 0x1 ;  /* 0x000000080c027c11 */ /* 0x040fe2000f8408ff */
[----:B------:R-:W-:Y:S02]  /*45e0*/  IMAD.IADD R3, R13, 0x1, R93 ;  /* 0x000000010d037824 */ /* 0x000fe400078e025d */
[----:B------:R0:W-:Y:S03]  /*45f0*/  @P1 STG.E.U16 desc[UR12][R22.64+0xf2], R18 ;  /* 0x0000f21216001986 */ /* 0x0001e6000c10150c */
        /* <DEDUP_REMOVED lines=15> */
.L_x_153:
[----:B------:R-:W-:Y:S05]  /*46f0*/  BSYNC B0 ;  /* 0x0000000000007941 */ /* 0x000fea0003800000 */
.L_x_152:
[----:B------:R-:W-:Y:S01]  /*4700*/  IMAD.WIDE.U32 R14, R91, UR6, R14 ;  /* 0x000000065b0e7c25 */ /* 0x000fe2000f8e000e */
[----:B------:R-:W-:Y:S01]  /*4710*/  ISETP.GT.AND P1, PT, R10, 0x48, PT ;  /* 0x000000480a00780c */ /* 0x000fe20003f24270 */
[----:B------:R-:W-:Y:S02]  /*4720*/  BSSY B0, `(.L_x_154) ;  /* 0x000000f000007945 */ /* 0x000fe40003800000 */
[----:B-----5:R-:W-:Y:S01]  /*4730*/  IMAD.U32 R16, R88, 0x10000, RZ ;  /* 0x0001000058107824 */ /* 0x020fe200078e00ff */
[----:B0-----:R-:W-:Y:S01]  /*4740*/  IADD3 R11, P3, R4, R14, RZ ;  /* 0x0000000e040b7210 */ /* 0x001fe20007f7e0ff */
[----:B------:R-:W-:Y:S02]  /*4750*/  @P2 IMAD.MOV.U32 R10, RZ, RZ, R12 ;  /* 0x000000ffff0a2224 */ /* 0x000fe400078e000c */
[----:B------:R-:W-:Y:S01]  /*4760*/  FMUL R16, R16, R9 ;  /* 0x0000000910107220 */ /* 0x000fe20000400000 */
[----:B------:R-:W-:Y:S02]  /*4770*/  IADD3.X R14, R5, R93, R15, P3, !PT ;  /* 0x0000005d050e7210 */ /* 0x000fe40001ffe40f */
[----:B------:R-:W-:Y:S01]  /*4780*/  LEA R4, P4, R11, UR8, 0x1 ;  /* 0x000000080b047c11 */ /* 0x000fe2000f8808ff */
[----:B------:R-:W-:Y:S01]  /*4790*/  FFMA R16, R25, R8, R16 ;  /* 0x0000000819107223 */ /* 0x000fe20000000010 */
[----:B------:R-:W-:-:S02]  /*47a0*/  ISETP.GT.AND P3, PT, R0, RZ, P1 ;  /* 0x000000ff0000720c */ /* 0x000fc40000f64270 */
[----:B------:R-:W-:Y:S01]  /*47b0*/  LEA.HI.X R5, R11, UR9, R14, 0x1, P4 ;  /* 0x000000090b057c11 */ /* 0x000fe2000a0f0c0e */
[----:B------:R-:W-:Y:S01]  /*47c0*/  @P2 IMAD.MOV.U32 R11, RZ, RZ, R13 ;  /* 0x000000ffff0b2224 */ /* 0x000fe200078e000d */
[----:B------:R-:W-:-:S05]  /*47d0*/  F2FP.BF16.F32.PACK_AB R16, RZ, R16 ;  /* 0x00000010ff10723e */ /* 0x000fca00000010ff */
[----:B------:R0:W-:Y:S04]  /*47e0*/  @P2 STG.E.U16 desc[UR12][R10.64+0x2], R16 ;  /* 0x000002100a002986 */ /* 0x0001e8000c10150c */
[----:B------:R-:W-:Y:S05]  /*47f0*/  @!P3 BRA `(.L_x_155) ;  /* 0x000000000004b947 */ /* 0x000fea0003800000 */
[----:B------:R2:W5:Y:S02]  /*4800*/  LDG.E.LTC128B.U16 R88, desc[UR12][R4.64] ;  /* 0x0000000c04587981 */ /* 0x000564000c1e1520 */
.L_x_155:
[----:B------:R-:W-:Y:S05]  /*4810*/  BSYNC B0 ;  /* 0x0000000000007941 */ /* 0x000fea0003800000 */
.L_x_154:
[----:B0----5:R-:W-:Y:S01]  /*4820*/  IMAD.U32 R10, R88, 0x10000, RZ ;  /* 0x00010000580a7824 */ /* 0x021fe200078e00ff */
[----:B------:R-:W-:Y:S01]  /*4830*/  IADD3 R14, P4, R12, R17, RZ ;  /* 0x000000110c0e7210 */ /* 0x000fe20007f9e0ff */
[----:B------:R-:W-:Y:S01]  /*4840*/  BSSY B0, `(.L_x_156) ;  /* 0x0000009000007945 */ /* 0x000fe20003800000 */
[----:B------:R-:W-:Y:S01]  /*4850*/  ISETP.GT.AND P2, PT, R0, 0x1, P1 ;  /* 0x000000010000780c */ /* 0x000fe20000f44270 */
[----:B------:R-:W-:Y:S02]  /*4860*/  FMUL R11, R10, R9 ;  /* 0x000000090a0b7220 */ /* 0x000fe40000400000 */
[----:B------:R-:W-:Y:S02]  /*4870*/  IMAD.X R15, R13, 0x1, R21, P4 ;  /* 0x000000010d0f7824 */ /* 0x000fe400020e0615 */
[----:B------:R-:W-:-:S05]  /*4880*/  FFMA R11, R26, R8, R11 ;  /* 0x000000081a0b7223 */ /* 0x000fca000000000b */
[----:B------:R-:W-:-:S05]  /*4890*/  F2FP.BF16.F32.PACK_AB R11, RZ, R11 ;  /* 0x0000000bff0b723e */ /* 0x000fca00000010ff */
[----:B------:R0:W-:Y:S01]  /*48a0*/  @P3 STG.E.U16 desc[UR12][R14.64], R11 ;  /* 0x0000000b0e003986 */ /* 0x0001e2000c10150c */
[----:B------:R-:W-:Y:S05]  /*48b0*/  @!P2 BRA `(.L_x_157) ;  /* 0x000000000004a947 */ /* 0x000fea0003800000 */
[----:B------:R3:W5:Y:S02]  /*48c0*/  LDG.E.LTC128B.U16 R88, desc[UR12][R4.64+0x2] ;  /* 0x0000020c04587981 */ /* 0x000764000c1e1520 */
.L_x_157:
[----:B------:R-:W-:Y:S05]  /*48d0*/  BSYNC B0 ;  /* 0x0000000000007941 */ /* 0x000fea0003800000 */
.L_x_156:
[----:B-----5:R-:W-:Y:S01]  /*48e0*/  IMAD.U32 R10, R88, 0x10000, RZ ;  /* 0x00010000580a7824 */ /* 0x020fe200078e00ff */
[----:B------:R-:W-:Y:S01]  /*48f0*/  ISETP.GT.AND P3, PT, R0, 0x8, P0 ;  /* 0x000000080000780c */ /* 0x000fe20000764270 */
[----:B0-----:R-:W-:Y:S01]  /*4900*/  @P2 IMAD.MOV.U32 R11, RZ, RZ, R15 ;  /* 0x000000ffff0b2224 */ /* 0x001fe200078e000f */
[----:B------:R-:W-:Y:S01]  /*4910*/  BSSY B0, `(.L_x_158) ;  /* 0x0000009000007945 */ /* 0x000fe20003800000 */
[----:B------:R-:W-:-:S04]  /*4920*/  FMUL R10, R10, R9 ;  /* 0x000000090a0a7220 */ /* 0x000fc80000400000 */
[----:B------:R-:W-:-:S05]  /*4930*/  FFMA R10, R27, R8, R10 ;  /* 0x000000081b0a7223 */ /* 0x000fca000000000a */
[----:B------:R-:W-:-:S04]  /*4940*/  F2FP.BF16.F32.PACK_AB R10, RZ, R10 ;  /* 0x0000000aff0a723e */ /* 0x000fc800000010ff */
[----:B------:R-:W-:Y:S01]  /*4950*/  PRMT R16, R10, 0x7610, R16 ;  /* 0x000076100a107816 */ /* 0x000fe20000000010 */
[----:B------:R-:W-:-:S05]  /*4960*/  @P2 IMAD.MOV.U32 R10, RZ, RZ, R14 ;  /* 0x000000ffff0a2224 */ /* 0x000fca00078e000e */
[----:B------:R0:W-:Y:S01]  /*4970*/  @P2 STG.E.U16 desc[UR12][R10.64+0x2], R16 ;  /* 0x000002100a002986 */ /* 0x0001e2000c10150c */
[----:B------:R-:W-:Y:S05]  /*4980*/  @!P3 BRA `(.L_x_159) ;  /* 0x000000000004b947 */ /* 0x000fea0003800000 */
[----:B------:R4:W5:Y:S02]  /*4990*/  LDG.E.LTC128B.U16 R88, desc[UR12][R2.64+0x10] ;  /* 0x0000100c02587981 */ /* 0x000964000c1e1520 */
.L_x_159:
[----:B------:R-:W-:Y:S05]  /*49a0*/  BSYNC B0 ;  /* 0x0000000000007941 */ /* 0x000fea0003800000 */
.L_x_158:
[----:B0----5:R-:W-:Y:S01]  /*49b0*/  IMAD.U32 R10, R88, 0x10000, RZ ;  /* 0x00010000580a7824 */ /* 0x021fe200078e00ff */
[----:B------:R-:W-:Y:S01]  /*49c0*/  ISETP.GT.AND P2, PT, R0, 0x9, P0 ;  /* 0x000000090000780c */ /* 0x000fe20000744270 */
[----:B------:R-:W-:Y:S02]  /*49d0*/  BSSY B0, `(.L_x_160) ;  /* 0x000000a000007945 */ /* 0x000fe40003800000 */
[----:B------:R-:W-:Y:S01]  /*49e0*/  FMUL R11, R10, R9 ;  /* 0x000000090a0b7220 */ /* 0x000fe20000400000 */
[----:B------:R-:W-:-:S03]  /*49f0*/  IMAD.MOV.U32 R10, RZ, RZ, R12 ;  /* 0x000000ffff0a7224 */ /* 0x000fc600078e000c */
[----:B------:R-:W-:-:S05]  /*4a00*/  FFMA R11, R28, R8, R11 ;  /* 0x000000081c0b7223 */ /* 0x000fca000000000b */
[----:B------:R-:W-:-:S04]  /*4a10*/  F2FP.BF16.F32.PACK_AB R11, RZ, R11 ;  /* 0x0000000bff0b723e */ /* 0x000fc800000010ff */
[----:B------:R-:W-:Y:S01]  /*4a20*/  PRMT R16, R11, 0x7610, R16 ;  /* 0x000076100b107816 */ /* 0x000fe20000000010 */
[----:B------:R-:W-:-:S05]  /*4a30*/  IMAD.MOV.U32 R11, RZ, RZ, R13 ;  /* 0x000000ffff0b7224 */ /* 0x000fca00078e000d */
[----:B------:R0:W-:Y:S01]  /*4a40*/  @P3 STG.E.U16 desc[UR12][R10.64+0x10], R16 ;  /* 0x000010100a003986 */ /* 0x0001e2000c10150c */
[----:B------:R-:W-:Y:S05]  /*4a50*/  @!P2 BRA `(.L_x_161) ;  /* 0x000000000004a947 */ /* 0x000fea0003800000 */
[----:B------:R0:W5:Y:S02]  /*4a60*/  LDG.E.LTC128B.U16 R88, desc[UR12][R2.64+0x12] ;  /* 0x0000120c02587981 */ /* 0x000164000c1e1520 */
.L_x_161:
[----:B------:R-:W-:Y:S05]  /*4a70*/  BSYNC B0 ;  /* 0x0000000000007941 */ /* 0x000fea0003800000 */
.L_x_160:
        /* <DEDUP_REMOVED lines=9> */
.L_x_163:
[----:B------:R-:W-:Y:S05]  /*4b10*/  BSYNC B0 ;  /* 0x0000000000007941 */ /* 0x000fea0003800000 */
.L_x_162:
        /* <DEDUP_REMOVED lines=9> */
.L_x_165:
[----:B------:R-:W-:Y:S05]  /*4bb0*/  BSYNC B0 ;  /* 0x0000000000007941 */ /* 0x000fea0003800000 */
.L_x_164:
[----:B-----5:R-:W-:Y:S01]  /*4bc0*/  IMAD.U32 R12, R88, 0x10000, RZ ;  /* 0x00010000580c7824 */ /* 0x020fe200078e00ff */
[----:B------:R-:W-:Y:S01]  /*4bd0*/  IADD3 R6, P4, P5, R17, R6, R19 ;  /* 0x0000000611067210 */ /* 0x000fe20007d9e013 */
[----:B------:R-:W-:Y:S01]  /*4be0*/  BSSY B0, `(.L_x_166) ;  /* 0x0000009000007945 */ /* 0x000fe20003800000 */
[----:B------:R-:W-:Y:S01]  /*4bf0*/  ISETP.GT.AND P3, PT, R0, 0x10, P0 ;  /* 0x000000100000780c */ /* 0x000fe20000764270 */
[----:B------:R-:W-:Y:S01]  /*4c00*/  FMUL R12, R12, R9 ;  /* 0x000000090c0c7220 */ /* 0x000fe20000400000 */
[----:B------:R-:W-:-:S03]  /*4c10*/  IADD3.X R7, R21, R7, R89, P4, P5 ;  /* 0x0000000715077210 */ /* 0x000fc600027ea459 */
[----:B------:R-:W-:-:S05]  /*4c20*/  FFMA R12, R31, R8, R12 ;  /* 0x000000081f0c7223 */ /* 0x000fca000000000c */
[----:B------:R-:W-:-:S05]  /*4c30*/  F2FP.BF16.F32.PACK_AB R12, RZ, R12 ;  /* 0x0000000cff0c723e */ /* 0x000fca00000010ff */
[----:B------:R0:W-:Y:S01]  /*4c40*/  @P2 STG.E.U16 desc[UR12][R6.64+0x12], R12 ;  /* 0x0000120c06002986 */ /* 0x0001e2000c10150c */
[----:B------:R-:W-:Y:S05]  /*4c50*/  @!P3 BRA `(.L_x_167) ;  /* 0x000000000004b947 */ /* 0x000fea0003800000 */
[----:B------:R0:W5:Y:S02]  /*4c60*/  LDG.E.LTC128B.U16 R88, desc[UR12][R2.64+0x20] ;  /* 0x0000200c02587981 */ /* 0x000164000c1e1520 */
.L_x_167:
[----:B------:R-:W-:Y:S05]  /*4c70*/  BSYNC B0 ;  /* 0x0000000000007941 */ /* 0x000fea0003800000 */
.L_x_166:
        /* <DEDUP_REMOVED lines=9> */
.L_x_169:
[----:B------:R-:W-:Y:S05]  /*4d10*/  BSYNC B0 ;  /* 0x0000000000007941 */ /* 0x000fea0003800000 */
.L_x_168:
        /* <DEDUP_REMOVED lines=9> */
.L_x_171:
[----:B------:R-:W-:Y:S05]  /*4db0*/  BSYNC B0 ;  /* 0x0000000000007941 */ /* 0x000fea0003800000 */
.L_x_170:
        /* <DEDUP_REMOVED lines=9> */
.L_x_173:
[----:B------:R-:W-:Y:S05]  /*4e50*/  BSYNC B0 ;  /* 0x0000000000007941 */ /* 0x000fea0003800000 */
.L_x_172:
        /* <DEDUP_REMOVED lines=9> */
.L_x_175:
[----:B------:R-:W-:Y:S05]  /*4ef0*/  BSYNC B0 ;  /* 0x0000000000007941 */ /* 0x000fea0003800000 */
.L_x_174:
        /* <DEDUP_REMOVED lines=9> */
.L_x_177:
[----:B------:R-:W-:Y:S05]  /*4f90*/  BSYNC B0 ;  /* 0x0000000000007941 */ /* 0x000fea0003800000 */
.L_x_176:
        /* <DEDUP_REMOVED lines=9> */
.L_x_179:
[----:B------:R-:W-:Y:S05]  /*5030*/  BSYNC B0 ;  /* 0x0000000000007941 */ /* 0x000fea0003800000 */
.L_x_178:
        /* <DEDUP_REMOVED lines=9> */
.L_x_181:
[----:B------:R-:W-:Y:S05]  /*50d0*/  BSYNC B0 ;  /* 0x0000000000007941 */ /* 0x000fea0003800000 */
.L_x_180:
        /* <DEDUP_REMOVED lines=9> */
.L_x_183:
[----:B------:R-:W-:Y:S05]  /*5170*/  BSYNC B0 ;  /* 0x0000000000007941 */ /* 0x000fea0003800000 */
.L_x_182:
        /* <DEDUP_REMOVED lines=9> */
.L_x_185:
[----:B------:R-:W-:Y:S05]  /*5210*/  BSYNC B0 ;  /* 0x0000000000007941 */ /* 0x000fea0003800000 */
.L_x_184:
        /* <DEDUP_REMOVED lines=9> */
.L_x_187:
[----:B------:R-:W-:Y:S05]  /*52b0*/  BSYNC B0 ;  /* 0x0000000000007941 */ /* 0x000fea0003800000 */
.L_x_186:
        /* <DEDUP_REMOVED lines=9> */
.L_x_189:
[----:B------:R-:W-:Y:S05]  /*5350*/  BSYNC B0 ;  /* 0x0000000000007941 */ /* 0x000fea0003800000 */
.L_x_188:
        /* <DEDUP_REMOVED lines=9> */
.L_x_191:
[----:B------:R-:W-:Y:S05]  /*53f0*/  BSYNC B0 ;  /* 0x0000000000007941 */ /* 0x000fea0003800000 */
.L_x_190:
        /* <DEDUP_REMOVED lines=9> */
.L_x_193:
[----:B------:R-:W-:Y:S05]  /*5490*/  BSYNC B0 ;  /* 0x0000000000007941 */ /* 0x000fea0003800000 */
.L_x_192:
        /* <DEDUP_REMOVED lines=9> */
.L_x_195:
[----:B------:R-:W-:Y:S05]  /*5530*/  BSYNC B0 ;  /* 0x0000000000007941 */ /* 0x000fea0003800000 */
.L_x_194:
        /* <DEDUP_REMOVED lines=9> */
.L_x_197:
[----:B------:R-:W-:Y:S05]  /*55d0*/  BSYNC B0 ;  /* 0x0000000000007941 */ /* 0x000fea0003800000 */
.L_x_196:
        /* <DEDUP_REMOVED lines=9> */
.L_x_199:
[----:B------:R-:W-:Y:S05]  /*5670*/  BSYNC B0 ;  /* 0x0000000000007941 */ /* 0x000fea0003800000 */
.L_x_198:
        /* <DEDUP_REMOVED lines=9> */
.L_x_201:
[----:B------:R-:W-:Y:S05]  /*5710*/  BSYNC B0 ;  /* 0x0000000000007941 */ /* 0x000fea0003800000 */
.L_x_200:
        /* <DEDUP_REMOVED lines=9> */
.L_x_203:
[----:B------:R-:W-:Y:S05]  /*57b0*/  BSYNC B0 ;  /* 0x0000000000007941 */ /* 0x000fea0003800000 */
.L_x_202:
        /* <DEDUP_REMOVED lines=9> */
.L_x_205:
[----:B------:R-:W-:Y:S05]  /*5850*/  BSYNC B0 ;  /* 0x0000000000007941 */ /* 0x000fea0003800000 */
.L_x_204:
        /* <DEDUP_REMOVED lines=9> */
.L_x_207:
[----:B------:R-:W-:Y:S05]  /*58f0*/  BSYNC B0 ;  /* 0x0000000000007941 */ /* 0x000fea0003800000 */
.L_x_206:
        /* <DEDUP_REMOVED lines=9> */
.L_x_209:
[----:B------:R-:W-:Y:S05]  /*5990*/  BSYNC B0 ;  /* 0x0000000000007941 */ /* 0x000fea0003800000 */
.L_x_208:
        /* <DEDUP_REMOVED lines=9> */
.L_x_211:
[----:B------:R-:W-:Y:S05]  /*5a30*/  BSYNC B0 ;  /* 0x0000000000007941 */ /* 0x000fea0003800000 */
.L_x_210:
        /* <DEDUP_REMOVED lines=9> */
.L_x_213:
[----:B------:R-:W-:Y:S05]  /*5ad0*/  BSYNC B0 ;  /* 0x0000000000007941 */ /* 0x000fea0003800000 */
.L_x_212:
        /* <DEDUP_REMOVED lines=9> */
.L_x_215:
[----:B------:R-:W-:Y:S05]  /*5b70*/  BSYNC B0 ;  /* 0x0000000000007941 */ /* 0x000fea0003800000 */
.L_x_214:
        /* <DEDUP_REMOVED lines=9> */
.L_x_217:
[----:B------:R-:W-:Y:S05]  /*5c10*/  BSYNC B0 ;  /* 0x0000000000007941 */ /* 0x000fea0003800000 */
.L_x_216:
        /* <DEDUP_REMOVED lines=9> */
.L_x_219:
[----:B------:R-:W-:Y:S05]  /*5cb0*/  BSYNC B0 ;  /* 0x0000000000007941 */ /* 0x000fea0003800000 */
.L_x_218:
        /* <DEDUP_REMOVED lines=9> */
.L_x_221:
[----:B------:R-:W-:Y:S05]  /*5d50*/  BSYNC B0 ;  /* 0x0000000000007941 */ /* 0x000fea0003800000 */
.L_x_220:
        /* <DEDUP_REMOVED lines=9> */
.L_x_223:
[----:B------:R-:W-:Y:S05]  /*5df0*/  BSYNC B0 ;  /* 0x0000000000007941 */ /* 0x000fea0003800000 */
.L_x_222:
        /* <DEDUP_REMOVED lines=9> */
.L_x_225:
[----:B------:R-:W-:Y:S05]  /*5e90*/  BSYNC B0 ;  /* 0x0000000000007941 */ /* 0x000fea0003800000 */
.L_x_224:
        /* <DEDUP_REMOVED lines=9> */
.L_x_227:
[----:B------:R-:W-:Y:S05]  /*5f30*/  BSYNC B0 ;  /* 0x0000000000007941 */ /* 0x000fea0003800000 */
.L_x_226:
        /* <DEDUP_REMOVED lines=9> */
.L_x_229:
[----:B------:R-:W-:Y:S05]  /*5fd0*/  BSYNC B0 ;  /* 0x0000000000007941 */ /* 0x000fea0003800000 */
.L_x_228:
        /* <DEDUP_REMOVED lines=9> */
.L_x_231:
[----:B------:R-:W-:Y:S05]  /*6070*/  BSYNC B0 ;  /* 0x0000000000007941 */ /* 0x000fea0003800000 */
.L_x_230:
        /* <DEDUP_REMOVED lines=9> */
.L_x_233:
[----:B------:R-:W-:Y:S05]  /*6110*/  BSYNC B0 ;  /* 0x0000000000007941 */ /* 0x000fea0003800000 */
.L_x_232:
        /* <DEDUP_REMOVED lines=9> */
.L_x_235:
[----:B------:R-:W-:Y:S05]  /*61b0*/  BSYNC B0 ;  /* 0x0000000000007941 */ /* 0x000fea0003800000 */
.L_x_234:
        /* <DEDUP_REMOVED lines=9> */
.L_x_237:
[----:B------:R-:W-:Y:S05]  /*6250*/  BSYNC B0 ;  /* 0x0000000000007941 */ /* 0x000fea0003800000 */
.L_x_236:
        /* <DEDUP_REMOVED lines=9> */
.L_x_239:
[----:B------:R-:W-:Y:S05]  /*62f0*/  BSYNC B0 ;  /* 0x0000000000007941 */ /* 0x000fea0003800000 */
.L_x_238:
        /* <DEDUP_REMOVED lines=9> */
.L_x_241:
[----:B------:R-:W-:Y:S05]  /*6390*/  BSYNC B0 ;  /* 0x0000000000007941 */ /* 0x000fea0003800000 */
.L_x_240:
        /* <DEDUP_REMOVED lines=9> */
.L_x_243:
[----:B------:R-:W-:Y:S05]  /*6430*/  BSYNC B0 ;  /* 0x0000000000007941 */ /* 0x000fea0003800000 */
.L_x_242:
        /* <DEDUP_REMOVED lines=9> */
.L_x_245:
[----:B------:R-:W-:Y:S05]  /*64d0*/  BSYNC B0 ;  /* 0x0000000000007941 */ /* 0x000fea0003800000 */
.L_x_244:
        /* <DEDUP_REMOVED lines=9> */
.L_x_247:
[----:B------:R-:W-:Y:S05]  /*6570*/  BSYNC B0 ;  /* 0x0000000000007941 */ /* 0x000fea0003800000 */
.L_x_246:
        /* <DEDUP_REMOVED lines=9> */
.L_x_249:
[----:B------:R-:W-:Y:S05]  /*6610*/  BSYNC B0 ;  /* 0x0000000000007941 */ /* 0x000fea0003800000 */
.L_x_248:
        /* <DEDUP_REMOVED lines=9> */
.L_x_251:
[----:B------:R-:W-:Y:S05]  /*66b0*/  BSYNC B0 ;  /* 0x0000000000007941 */ /* 0x000fea0003800000 */
.L_x_250:
        /* <DEDUP_REMOVED lines=9> */
.L_x_253:
[----:B------:R-:W-:Y:S05]  /*6750*/  BSYNC B0 ;  /* 0x0000000000007941 */ /* 0x000fea0003800000 */
.L_x_252:
        /* <DEDUP_REMOVED lines=9> */
.L_x_255:
[----:B------:R-:W-:Y:S05]  /*67f0*/  BSYNC B0 ;  /* 0x0000000000007941 */ /* 0x000fea0003800000 */
.L_x_254:
        /* <DEDUP_REMOVED lines=9> */
.L_x_257:
[----:B------:R-:W-:Y:S05]  /*6890*/  BSYNC B0 ;  /* 0x0000000000007941 */ /* 0x000fea0003800000 */
.L_x_256:
        /* <DEDUP_REMOVED lines=9> */
.L_x_259:
[----:B------:R-:W-:Y:S05]  /*6930*/  BSYNC B0 ;  /* 0x0000000000007941 */ /* 0x000fea0003800000 */
.L_x_258:
        /* <DEDUP_REMOVED lines=9> */
.L_x_261:
[----:B------:R-:W-:Y:S05]  /*69d0*/  BSYNC B0 ;  /* 0x0000000000007941 */ /* 0x000fea0003800000 */
.L_x_260:
        /* <DEDUP_REMOVED lines=9> */
.L_x_263:
[----:B------:R-:W-:Y:S05]  /*6a70*/  BSYNC B0 ;  /* 0x0000000000007941 */ /* 0x000fea0003800000 */
.L_x_262:
        /* <DEDUP_REMOVED lines=9> */
.L_x_265:
[----:B------:R-:W-:Y:S05]  /*6b10*/  BSYNC B0 ;  /* 0x0000000000007941 */ /* 0x000fea0003800000 */
.L_x_264:
        /* <DEDUP_REMOVED lines=9> */
.L_x_267:
[----:B------:R-:W-:Y:S05]  /*6bb0*/  BSYNC B0 ;  /* 0x0000000000007941 */ /* 0x000fea0003800000 */
.L_x_266:
        /* <DEDUP_REMOVED lines=9> */
.L_x_269:
[----:B------:R-:W-:Y:S05]  /*6c50*/  BSYNC B0 ;  /* 0x0000000000007941 */ /* 0x000fea0003800000 */
.L_x_268:
        /* <DEDUP_REMOVED lines=9> */
.L_x_271:
[----:B------:R-:W-:Y:S05]  /*6cf0*/  BSYNC B0 ;  /* 0x0000000000007941 */ /* 0x000fea0003800000 */
.L_x_270:
        /* <DEDUP_REMOVED lines=9> */
.L_x_273:
[----:B------:R-:W-:Y:S05]  /*6d90*/  BSYNC B0 ;  /* 0x0000000000007941 */ /* 0x000fea0003800000 */
.L_x_272:
[----:B01--45:R-:W-:Y:S01]  /*6da0*/  IMAD.U32 R2, R88, 0x10000, RZ ;  /* 0x0001000058027824 */ /* 0x033fe200078e00ff */
        /* <DEDUP_REMOVED lines=8> */
.L_x_275:
[----:B------:R-:W-:Y:S05]  /*6e30*/  BSYNC B0 ;  /* 0x0000000000007941 */ /* 0x000fea0003800000 */
.L_x_274:
[----:B0----5:R-:W-:Y:S01]  /*6e40*/  IMAD.U32 R2, R88, 0x10000, RZ ;  /* 0x0001000058027824 */ /* 0x021fe200078e00ff */
[----:B------:R-:W-:Y:S01]  /*6e50*/  ISETP.GT.AND P1, PT, R0, 0x79, P1 ;  /* 0x000000790000780c */ /* 0x000fe20000f24270 */
[----:B------:R-:W-:Y:S02]  /*6e60*/  BSSY B0, `(.L_x_276) ;  /* 0x000000a000007945 */ /* 0x000fe40003800000 */
        /* <DEDUP_REMOVED lines=9> */
.L_x_277:
[----:B------:R-:W-:Y:S05]  /*6f00*/  BSYNC B0 ;  /* 0x0000000000007941 */ /* 0x000fea0003800000 */
.L_x_276:
[----:B-----5:R-:W-:-:S04]  /*6f10*/  IMAD.U32 R88, R88, 0x10000, RZ ;  /* 0x0001000058587824 */ /* 0x020fc800078e00ff */
[----:B------:R-:W-:-:S04]  /*6f20*/  FMUL R88, R88, R9 ;  /* 0x0000000958587220 */ /* 0x000fc80000400000 */
[----:B------:R-:W-:Y:S01]  /*6f30*/  FFMA R88, R87, R8, R88 ;  /* 0x0000000857587223 */ /* 0x000fe20000000058 */
[----:B------:R-:W-:Y:S06]  /*6f40*/  @!P1 EXIT ;  /* 0x000000000000994d */ /* 0x000fec0003800000 */
[----:B------:R-:W-:-:S05]  /*6f50*/  F2FP.BF16.F32.PACK_AB R88, RZ, R88 ;  /* 0x00000058ff58723e */ /* 0x000fca00000010ff */
[----:B------:R-:W-:Y:S01]  /*6f60*/  STG.E.U16 desc[UR12][R6.64+0xf2], R88 ;  /* 0x0000f25806007986 */ /* 0x000fe2000c10150c */
[----:B------:R-:W-:Y:S05]  /*6f70*/  EXIT ;  /* 0x000000000000794d */ /* 0x000fea0003800000 */
.L_x_27:
[----:B------:R-:W-:Y:S01]  /*6f80*/  ULDC.64 UR4, c[0x0][0x5c8] ;  /* 0x0001720000047ab9 */ /* 0x000fe20000000a00 */
[-C--:B------:R-:W-:Y:S01]  /*6f90*/  FMUL R88, R88, R8.reuse ;  /* 0x0000000858587220 */ /* 0x080fe20000400000 */
[----:B------:R-:W-:Y:S01]  /*6fa0*/  LEA R2, P1, R14, UR4, 0x1 ;  /* 0x000000040e027c11 */ /* 0x000fe2000f8208ff */
[----:B------:R-:W-:Y:S01]  /*6fb0*/  IMAD.SHL.U32 R9, R21, 0x2, RZ ;  /* 0x0000000215097824 */ /* 0x000fe200078e00ff */
[----:B------:R-:W-:Y:S01]  /*6fc0*/  ISETP.GT.AND P3, PT, R10, 0x8, PT ;  /* 0x000000080a00780c */ /* 0x000fe20003f64270 */
[-C--:B------:R-:W-:Y:S01]  /*6fd0*/  FMUL R89, R89, R8.reuse ;  /* 0x0000000859597220 */ /* 0x080fe20000400000 */
[----:B------:R-:W-:Y:S01]  /*6fe0*/  LEA.HI.X R3, R14, UR5, R19, 0x1, P1 ;  /* 0x000000050e037c11 */ /* 0x000fe200088f0c13 */
[----:B------:R-:W-:Y:S01]  /*6ff0*/  FMUL R90, R90, R8 ;  /* 0x000000085a5a7220 */ /* 0x000fe20000400000 */
[----:B------:R-:W-:Y:S01]  /*7000*/  F2FP.BF16.F32.PACK_AB R88, RZ, R88 ;  /* 0x00000058ff58723e */ /* 0x000fe200000010ff */
[-C--:B------:R-:W-:Y:S01]  /*7010*/  FMUL R91, R91, R8.reuse ;  /* 0x000000085b5b7220 */ /* 0x080fe20000400000 */
[----:B------:R-:W-:Y:S01]  /*7020*/  ISETP.GT.AND P4, PT, R0, 0x1, P2 ;  /* 0x000000010000780c */ /* 0x000fe20001784270 */
[-C--:B------:R-:W-:Y:S01]  /*7030*/  FMUL R92, R92, R8.reuse ;  /* 0x000000085c5c7220 */ /* 0x080fe20000400000 */
[----:B------:R-:W-:Y:S01]  /*7040*/  ISETP.GT.AND P1, PT, R0, RZ, P3 ;  /* 0x000000ff0000720c */ /* 0x000fe20001f24270 */
[----:B------:R-:W-:Y:S01]  /*7050*/  @P0 STG.E.U16 desc[UR12][R2.64], R88 ;  /* 0x0000005802000986 */ /* 0x000fe2000c10150c */
[----:B------:R-:W-:Y:S01]  /*7060*/  SHF.L.U64.HI R7, R21, 0x1, R20 ;  /* 0x0000000115077819 */ /* 0x000fe20000010214 */
[----:B------:R-:W-:Y:S01]  /*7070*/  FMUL R93, R93, R8 ;  /* 0x000000085d5d7220 */ /* 0x000fe20000400000 */
[----:B------:R-:W-:Y:S01]  /*7080*/  IADD3 R4, P0, R9, R2, RZ ;  /* 0x0000000209047210 */ /* 0x000fe20007f1e0ff */
[-C--:B------:R-:W-:Y:S01]  /*7090*/  FMUL R94, R94, R8.reuse ;  /* 0x000000085e5e7220 */ /* 0x080fe20000400000 */
[----:B------:R-:W-:Y:S01]  /*70a0*/  F2FP.BF16.F32.PACK_AB R89, RZ, R89 ;  /* 0x00000059ff59723e */ /* 0x000fe200000010ff */
[----:B------:R-:W-:Y:S01]  /*70b0*/  FMUL R95, R95, R8 ;  /* 0x000000085f5f7220 */ /* 0x000fe20000400000 */
[----:B------:R-:W-:Y:S01]  /*70c0*/  F2FP.BF16.F32.PACK_AB R90, RZ, R90 ;  /* 0x0000005aff5a723e */ /* 0x000fe200000010ff */
[----:B------:R-:W-:Y:S01]  /*70d0*/  IMAD.X R5, R7, 0x1, R3, P0 ;  /* 0x0000000107057824 */ /* 0x000fe200000e0603 */
[C---:B------:R-:W-:Y:S01]  /*70e0*/  ISETP.GT.AND P5, PT, R0.reuse, 0x8, P2 ;  /* 0x000000080000780c */ /* 0x040fe200017a4270 */
[----:B------:R-:W-:Y:S01]  /*70f0*/  @P4 STG.E.U16 desc[UR12][R2.64+0x2], R89 ;  /* 0x0000025902004986 */ /* 0x000fe2000c10150c */
[----:B------:R-:W-:Y:S01]  /*7100*/  ISETP.GT.AND P4, PT, R0, 0x1, P3 ;  /* 0x000000010000780c */ /* 0x000fe20001f84270 */
[-C--:B------:R-:W-:Y:S01]  /*7110*/  FMUL R96, R96, R8.reuse ;  /* 0x0000000860607220 */ /* 0x080fe20000400000 */
[----:B------:R-:W-:Y:S01]  /*7120*/  F2FP.BF16.F32.PACK_AB R91, RZ, R91 ;  /* 0x0000005bff5b723e */ /* 0x000fe200000010ff */
[----:B------:R-:W-:Y:S01]  /*7130*/  @P1 STG.E.U16 desc[UR12][R4.64], R90 ;  /* 0x0000005a04001986 */ /* 0x000fe2000c10150c */
[----:B------:R-:W-:Y:S01]  /*7140*/  ISETP.GT.AND P1, PT, R0, 0x9, P2 ;  /* 0x000000090000780c */ /* 0x000fe20001724270 */
[----:B------:R-:W-:Y:S01]  /*7150*/  FMUL R97, R97, R8 ;  /* 0x0000000861617220 */ /* 0x000fe20000400000 */
[----:B------:R-:W-:Y:S01]  /*7160*/  F2FP.BF16.F32.PACK_AB R92, RZ, R92 ;  /* 0x0000005cff5c723e */ /* 0x000fe200000010ff */
[-C--:B------:R-:W-:Y:S01]  /*7170*/  FMUL R98, R98, R8.reuse ;  /* 0x0000000862627220 */ /* 0x080fe20000400000 */
[----:B------:R-:W-:Y:S01]  /*7180*/  F2FP.BF16.F32.PACK_AB R93, RZ, R93 ;  /* 0x0000005dff5d723e */ /* 0x000fe200000010ff */
[-C--:B------:R-:W-:Y:S01]  /*7190*/  FMUL R99, R99, R8.reuse ;  /* 0x0000000863637220 */ /* 0x080fe20000400000 */
[----:B------:R-:W-:Y:S01]  /*71a0*/  ISETP.GT.AND P0, PT, R0, 0x8, P3 ;  /* 0x000000080000780c */ /* 0x000fe20001f04270 */
[----:B------:R-:W-:Y:S01]  /*71b0*/  FMUL R100, R100, R8 ;  /* 0x0000000864647220 */ /* 0x000fe20000400000 */
[----:B------:R-:W-:Y:S01]  /*71c0*/  F2FP.BF16.F32.PACK_AB R94, RZ, R94 ;  /* 0x0000005eff5e723e */ /* 0x000fe200000010ff */
[----:B------:R-:W-:Y:S01]  /*71d0*/  @P4 STG.E.U16 desc[UR12][R4.64+0x2], R91 ;  /* 0x0000025b04004986 */ /* 0x000fe2000c10150c */
[----:B------:R-:W-:Y:S01]  /*71e0*/  F2FP.BF16.F32.PACK_AB R95, RZ, R95 ;  /* 0x0000005fff5f723e */ /* 0x000fe200000010ff */
[-C--:B------:R-:W-:Y:S01]  /*71f0*/  FMUL R101, R101, R8.reuse ;  /* 0x0000000865657220 */ /* 0x080fe20000400000 */
[C---:B------:R-:W-:Y:S01]  /*7200*/  ISETP.GT.AND P4, PT, R0.reuse, 0x10, P2 ;  /* 0x000000100000780c */ /* 0x040fe20001784270 */
[----:B------:R-:W-:Y:S01]  /*7210*/  @P5 STG.E.U16 desc[UR12][R2.64+0x10], R92 ;  /* 0x0000105c02005986 */ /* 0x000fe2000c10150c */
[----:B------:R-:W-:Y:S01]  /*7220*/  ISETP.GT.AND P5, PT, R0, 0x10, P3 ;  /* 0x000000100000780c */ /* 0x000fe20001fa4270 */
[----:B------:R-:W-:Y:S01]  /*7230*/  FMUL R102, R102, R8 ;  /* 0x0000000866667220 */ /* 0x000fe20000400000 */
[----:B------:R-:W-:Y:S01]  /*7240*/  F2FP.BF16.F32.PACK_AB R96, RZ, R96 ;  /* 0x00000060ff60723e */ /* 0x000fe200000010ff */
[----:B------:R-:W-:Y:S01]  /*7250*/  @P1 STG.E.U16 desc[UR12][R2.64+0x12], R93 ;  /* 0x0000125d02001986 */ /* 0x000fe2000c10150c */
[C---:B------:R-:W-:Y:S01]  /*7260*/  ISETP.GT.AND P1, PT, R0.reuse, 0x9, P3 ;  /* 0x000000090000780c */ /* 0x040fe20001f24270 */
        /* <DEDUP_REMOVED lines=8> */
[----:B------:R-:W-:Y:S01]  /*72f0*/  FMUL R106, R106, R8 ;  /* 0x000000086a6a7220 */ /* 0x000fe20000400000 */
[----:B------:R-:W-:Y:S01]  /*7300*/  F2FP.BF16.F32.PACK_AB R100, RZ, R100 ;  /* 0x00000064ff64723e */ /* 0x000fe200000010ff */
[-C--:B------:R-:W-:Y:S01]  /*7310*/  FMUL R107, R107, R8.reuse ;  /* 0x000000086b6b7220 */ /* 0x080fe20000400000 */
[----:B------:R-:W-:Y:S01]  /*7320*/  F2FP.BF16.F32.PACK_AB R101, RZ, R101 ;  /* 0x00000065ff65723e */ /* 0x000fe200000010ff */
        /* <DEDUP_REMOVED lines=21> */
[----:B------:R-:W-:Y:S01]  /*7480*/  ISETP.GT.AND P4, PT, R0, 0x21, P2 ;  /* 0x000000210000780c */ /* 0x000fe20001784270 */
[-C--:B------:R-:W-:Y:S01]  /*7490*/  FMUL R113, R113, R8.reuse ;  /* 0x0000000871717220 */ /* 0x080fe20000400000 */
[----:B------:R-:W-:Y:S01]  /*74a0*/  F2FP.BF16.F32.PACK_AB R107, RZ, R107 ;  /* 0x0000006bff6b723e */ /* 0x000fe200000010ff */
        /* <DEDUP_REMOVED lines=102> */
[-C--:B------:R-:W-:Y:S01]  /*7b10*/  FMUL R144, R144, R8.reuse ;  /* 0x0000000890907220 */ /* 0x080fe20000400000 */
[----:B------:R-:W-:Y:S01]  /*7b20*/  ISETP.GT.AND P6, PT, R0, 0x68, P3 ;  /* 0x000000680000780c */ /* 0x000fe20001fc4270 */
[----:B------:R-:W-:Y:S01]  /*7b30*/  FMUL R145, R145, R8 ;  /* 0x0000000891917220 */ /* 0x000fe20000400000 */
[----:B------:R-:W-:Y:S01]  /*7b40*/  F2FP.BF16.F32.PACK_AB R138, RZ, R138 ;  /* 0x0000008aff8a723e */ /* 0x000fe200000010ff */
[-C--:B------:R-:W-:Y:S01]  /*7b50*/  FMUL R146, R146, R8.reuse ;  /* 0x0000000892927220 */ /* 0x080fe20000400000 */
[----:B------:R-:W-:Y:S01]  /*7b60*/  F2FP.BF16.F32.PACK_AB R139, RZ, R139 ;  /* 0x0000008bff8b723e */ /* 0x000fe200000010ff */
[----:B------:R-:W-:Y:S01]  /*7b70*/  @P1 STG.E.U16 desc[UR12][R4.64+0x80], R122 ;  /* 0x0000807a04001986 */ /* 0x000fe2000c10150c */
[C---:B------:R-:W-:Y:S01]  /*7b80*/  ISETP.GT.AND P1, PT, R0.reuse, 0x48, P3 ;  /* 0x000000480000780c */ /* 0x040fe20001f24270 */
[----:B------:R-:W-:Y:S01]  /*7b90*/  FMUL R147, R147, R8 ;  /* 0x0000000893937220 */ /* 0x000fe20000400000 */
[----:B------:R-:W-:Y:S01]  /*7ba0*/  F2FP.BF16.F32.PACK_AB R140, RZ, R140 ;  /* 0x0000008cff8c723e */ /* 0x000fe200000010ff */
[----:B------:R-:W-:Y:S01]  /*7bb0*/  @P4 STG.E.U16 desc[UR12][R4.64+0x82], R123 ;  /* 0x0000827b04004986 */ /* 0x000fe2000c10150c */
[----:B------:R-:W-:Y:S01]  /*7bc0*/  ISETP.GT.AND P4, PT, R0, 0x49, P3 ;  /* 0x000000490000780c */ /* 0x000fe20001f84270 */
[----:B------:R-:W-:Y:S01]  /*7bd0*/  FMUL R148, R148, R8 ;  /* 0x0000000894947220 */ /* 0x000fe20000400000 */
[----:B------:R-:W-:Y:S01]  /*7be0*/  F2FP.BF16.F32.PACK_AB R141, RZ, R141 ;  /* 0x0000008dff8d723e */ /* 0x000fe200000010ff */
[----:B------:R-:W-:Y:S01]  /*7bf0*/  @P0 STG.E.U16 desc[UR12][R2.64+0x90], R124 ;  /* 0x0000907c02000986 */ /* 0x000fe2000c10150c */
[----:B------:R-:W-:Y:S01]  /*7c00*/  ISETP.GT.AND P0, PT, R0, 0x50, P3 ;  /* 0x000000500000780c */ /* 0x000fe20001f04270 */
[----:B------:R-:W-:Y:S01]  /*7c10*/  IMAD.SHL.U32 R15, R16, 0x2, RZ ;  /* 0x00000002100f7824 */ /* 0x000fe200078e00ff */
        /* <DEDUP_REMOVED lines=26> */
[----:B------:R-:W-:Y:S01]  /*7dc0*/  SHF.L.U64.HI R13, R16, 0x1, R11 ;  /* 0x00000001100d7819 */ /* 0x000fe2000001020b */
[-C--:B------:R-:W-:Y:S01]  /*7dd0*/  FMUL R28, R28, R8.reuse ;  /* 0x000000081c1c7220 */ /* 0x080fe20000400000 */
[----:B------:R-:W-:Y:S01]  /*7de0*/  F2FP.BF16.F32.PACK_AB R149, RZ, R149 ;  /* 0x00000095ff95723e */ /* 0x000fe200000010ff */
        /* <DEDUP_REMOVED lines=31> */
[----:B------:R-:W-:Y:S01]  /*7fe0*/  ISETP.GT.AND P5, PT, R0, 0x69, P2 ;  /* 0x000000690000780c */ /* 0x000fe200017a4270 */
[-C--:B------:R-:W-:Y:S01]  /*7ff0*/  FMUL R38, R38, R8.reuse ;  /* 0x0000000826267220 */ /* 0x080fe20000400000 */
[----:B------:R-:W-:Y:S01]  /*8000*/  F2FP.BF16.F32.PACK_AB R31, RZ, R31 ;  /* 0x0000001fff1f723e */ /* 0x000fe200000010ff */
[----:B------:R-:W-:Y:S01]  /*8010*/  @P1 STG.E.U16 desc[UR12][R4.64+0xc0], R138 ;  /* 0x0000c08a04001986 */ /* 0x000fe2000c10150c */
[C---:B------:R-:W-:Y:S01]  /*8020*/  ISETP.GT.AND P1, PT, R10.reuse, 0x40, PT ;  /* 0x000000400a00780c */ /* 0x040fe20003f24270 */
[----:B------:R-:W-:Y:S01]  /*8030*/  FMUL R39, R39, R8 ;  /* 0x0000000827277220 */ /* 0x000fe20000400000 */
[----:B------:R-:W-:Y:S01]  /*8040*/  F2FP.BF16.F32.PACK_AB R32, RZ, R32 ;  /* 0x00000020ff20723e */ /* 0x000fe200000010ff */
[----:B------:R-:W-:Y:S01]  /*8050*/  @P0 STG.E.U16 desc[UR12][R4.64+0xc2], R139 ;  /* 0x0000c28b04000986 */ /* 0x000fe2000c10150c */
[----:B------:R-:W-:Y:S01]  /*8060*/  ISETP.GT.AND P0, PT, R10, 0x48, PT ;  /* 0x000000480a00780c */ /* 0x000fe20003f04270 */
        /* <DEDUP_REMOVED lines=17> */
[C---:B------:R-:W-:Y:S01]  /*8180*/  ISETP.GT.AND P4, PT, R0.reuse, 0x78, P2 ;  /* 0x000000780000780c */ /* 0x040fe20001784270 */
[-C--:B------:R-:W-:Y:S01]  /*8190*/  FMUL R45, R45, R8.reuse ;  /* 0x000000082d2d7220 */ /* 0x080fe20000400000 */
[C---:B------:R-:W-:Y:S01]  /*81a0*/  ISETP.GT.AND P2, PT, R0.reuse, 0x79, P2 ;  /* 0x000000790000780c */ /* 0x040fe20001744270 */
        /* <DEDUP_REMOVED lines=15> */
[----:B------:R-:W-:Y:S01]  /*82a0*/  IADD3 R10, P5, R15, R2, RZ ;  /* 0x000000020f0a7210 */ /* 0x000fe20007fbe0ff */
[----:B------:R-:W-:Y:S01]  /*82b0*/  FMUL R51, R51, R8 ;  /* 0x0000000833337220 */ /* 0x000fe20000400000 */
[----:B------:R-:W-:Y:S01]  /*82c0*/  F2FP.BF16.F32.PACK_AB R43, RZ, R43 ;  /* 0x0000002bff2b723e */ /* 0x000fe200000010ff */
[----:B------:R-:W-:Y:S01]  /*82d0*/  @P6 STG.E.U16 desc[UR12][R4.64+0xe2], R147 ;  /* 0x0000e29304006986 */ /* 0x000fe2000c10150c */
[----:B------:R-:W-:Y:S01]  /*82e0*/  F2FP.BF16.F32.PACK_AB R44, RZ, R44 ;  /* 0x0000002cff2c723e */ /* 0x000fe200000010ff */
[----:B------:R-:W-:Y:S01]  /*82f0*/  IMAD.X R11, R13, 0x1, R3, P5 ;  /* 0x000000010d0b7824 */ /* 0x000fe200028e0603 */
[----:B------:R-:W-:Y:S01]  /*8300*/  IADD3 R12, P5, P6, R9, R2, R15 ;  /* 0x00000002090c7210 */ /* 0x000fe20007ebe00f */
[----:B------:R-:W-:Y:S01]  /*8310*/  @P4 STG.E.U16 desc[UR12][R2.64+0xf0], R148 ;  /* 0x0000f09402004986 */ /* 0x000fe2000c10150c */
[----:B------:R-:W-:Y:S01]  /*8320*/  ISETP.GT.AND P4, PT, R0, 0x78, P3 ;  /* 0x000000780000780c */ /* 0x000fe20001f84270 */
[-C--:B------:R-:W-:Y:S01]  /*8330*/  FMUL R52, R52, R8.reuse ;  /* 0x0000000834347220 */ /* 0x080fe20000400000 */
[C---:B------:R-:W-:Y:S01]  /*8340*/  ISETP.GT.AND P3, PT, R0.reuse, 0x79, P3 ;  /* 0x000000790000780c */ /* 0x040fe20001f64270 */
[----:B------:R0:W-:Y:S01]  /*8350*/  @P2 STG.E.U16 desc[UR12][R2.64+0xf2], R149 ;  /* 0x0000f29502002986 */ /* 0x0001e2000c10150c */
[----:B------:R-:W-:Y:S01]  /*8360*/  IADD3.X R13, R7, R3, R13, P5, P6 ;  /* 0x00000003070d7210 */ /* 0x000fe20002fec40d */
[-C--:B------:R-:W-:Y:S01]  /*8370*/  FMUL R53, R53, R8.reuse ;  /* 0x0000000835357220 */ /* 0x080fe20000400000 */
[----:B------:R-:W-:Y:S01]  /*8380*/  ISETP.GT.AND P5, PT, R0, 0x1, P1 ;  /* 0x000000010000780c */ /* 0x000fe20000fa4270 */
[-C--:B------:R-:W-:Y:S01]  /*8390*/  FMUL R54, R54, R8.reuse ;  /* 0x0000000836367220 */ /* 0x080fe20000400000 */
[----:B------:R-:W-:Y:S01]  /*83a0*/  ISETP.GT.AND P2, PT, R0, RZ, P0 ;  /* 0x000000ff0000720c */ /* 0x000fe20000744270 */
[-C--:B------:R-:W-:Y:S01]  /*83b0*/  FMUL R55, R55, R8.reuse ;  /* 0x0000000837377220 */ /* 0x080fe20000400000 */
[----:B------:R-:W-:Y:S01]  /*83c0*/  F2FP.BF16.F32.PACK_AB R45, RZ, R45 ;  /* 0x0000002dff2d723e */ /* 0x000fe200000010ff */
[----:B------:R-:W-:Y:S01]  /*83d0*/  FMUL R56, R56, R8 ;  /* 0x0000000838387220 */ /* 0x000fe20000400000 */
[----:B------:R-:W-:Y:S01]  /*83e0*/  F2FP.BF16.F32.PACK_AB R46, RZ, R46 ;  /* 0x0000002eff2e723e */ /* 0x000fe200000010ff */
[----:B------:R-:W-:Y:S01]  /*83f0*/  FMUL R57, R57, R8 ;  /* 0x0000000839397220 */ /* 0x000fe20000400000 */
[----:B------:R-:W-:Y:S01]  /*8400*/  F2FP.BF16.F32.PACK_AB R47, RZ, R47 ;  /* 0x0000002fff2f723e */ /* 0x000fe200000010ff */
[----:B0-----:R-:W-:Y:S01]  /*8410*/  @P4 IMAD.MOV.U32 R2, RZ, RZ, R4 ;  /* 0x000000ffff024224 */ /* 0x001fe200078e0004 */
[----:B------:R-:W-:Y:S01]  /*8420*/  F2FP.BF16.F32.PACK_AB R48, RZ, R48 ;  /* 0x00000030ff30723e */ /* 0x000fe200000010ff */
[----:B------:R-:W-:Y:S01]  /*8430*/  @P4 IMAD.MOV.U32 R3, RZ, RZ, R5 ;  /* 0x000000ffff034224 */ /* 0x000fe200078e0005 */
[----:B------:R-:W-:Y:S01]  /*8440*/  F2FP.BF16.F32.PACK_AB R49, RZ, R49 ;  /* 0x00000031ff31723e */ /* 0x000fe200000010ff */
[----:B------:R-:W-:Y:S01]  /*8450*/  FMUL R58, R58, R8 ;  /* 0x000000083a3a7220 */ /* 0x000fe20000400000 */
[----:B------:R-:W-:Y:S01]  /*8460*/  F2FP.BF16.F32.PACK_AB R50, RZ, R50 ;  /* 0x00000032ff32723e */ /* 0x000fe200000010ff */
[-C--:B------:R-:W-:Y:S01]  /*8470*/  FMUL R59, R59, R8.reuse ;  /* 0x000000083b3b7220 */ /* 0x080fe20000400000 */
[----:B------:R0:W-:Y:S01]  /*8480*/  @P4 STG.E.U16 desc[UR12][R2.64+0xf0], R150 ;  /* 0x0000f09602004986 */ /* 0x0001e2000c10150c */
[----:B------:R-:W-:Y:S01]  /*8490*/  ISETP.GT.AND P4, PT, R0, RZ, P1 ;  /* 0x000000ff0000720c */ /* 0x000fe20000f84270 */
[-C--:B------:R-:W-:Y:S01]  /*84a0*/  FMUL R60, R60, R8.reuse ;  /* 0x000000083c3c7220 */ /* 0x080fe20000400000 */
[----:B------:R-:W-:Y:S01]  /*84b0*/  F2FP.BF16.F32.PACK_AB R51, RZ, R51 ;  /* 0x00000033ff33723e */ /* 0x000fe200000010ff */
[----:B------:R-:W-:Y:S01]  /*84c0*/  @P3 STG.E.U16 desc[UR12][R4.64+0xf2], R151 ;  /* 0x0000f29704003986 */ /* 0x000fe2000c10150c */
[----:B------:R-:W-:Y:S01]  /*84d0*/  IADD3 R6, P3, R10, R9, RZ ;  /* 0x000000090a067210 */ /* 0x000fe20007f7e0ff */
[----:B------:R-:W-:Y:S01]  /*84e0*/  FMUL R61, R61, R8 ;  /* 0x000000083d3d7220 */ /* 0x000fe20000400000 */
[----:B------:R-:W-:Y:S01]  /*84f0*/  F2FP.BF16.F32.PACK_AB R52, RZ, R52 ;  /* 0x00000034ff34723e */ /* 0x000fe200000010ff */
[----:B------:R-:W-:Y:S01]  /*8500*/  @P5 STG.E.U16 desc[UR12][R10.64+0x2], R25 ;  /* 0x000002190a005986 */ /* 0x000fe2000c10150c */
[C---:B------:R-:W-:Y:S01]  /*8510*/  ISETP.GT.AND P5, PT, R0.reuse, 0x9, P1 ;  /* 0x000000090000780c */ /* 0x040fe20000fa4270 */
[----:B------:R-:W-:Y:S01]  /*8520*/  IMAD.X R7, R11, 0x1, R7, P3 ;  /* 0x000000010b077824 */ /* 0x000fe200018e0607 */
        /* <DEDUP_REMOVED lines=13> */
[----:B0-----:R-:W-:Y:S01]  /*8600*/  @P3 IMAD.MOV.U32 R2, RZ, RZ, R6 ;  /* 0x000000ffff023224 */ /* 0x001fe200078e0006 */
[----:B------:R-:W-:Y:S01]  /*8610*/  F2FP.BF16.F32.PACK_AB R57, RZ, R57 ;  /* 0x00000039ff39723e */ /* 0x000fe200000010ff */
[----:B------:R-:W-:Y:S01]  /*8620*/  @P3 IMAD.MOV.U32 R3, RZ, RZ, R7 ;  /* 0x000000ffff033224 */ /* 0x000fe200078e0007 */
[----:B------:R-:W-:Y:S01]  /*8630*/  F2FP.BF16.F32.PACK_AB R58, RZ, R58 ;  /* 0x0000003aff3a723e */ /* 0x000fe200000010ff */
[-C--:B------:R-:W-:Y:S01]  /*8640*/  FMUL R66, R66, R8.reuse ;  /* 0x0000000842427220 */ /* 0x080fe20000400000 */
[----:B------:R-:W-:Y:S01]  /*8650*/  F2FP.BF16.F32.PACK_AB R59, RZ, R59 ;  /* 0x0000003bff3b723e */ /* 0x000fe200000010ff */
[-C--:B------:R-:W-:Y:S01]  /*8660*/  FMUL R67, R67, R8.reuse ;  /* 0x0000000843437220 */ /* 0x080fe20000400000 */
[----:B------:R0:W-:Y:S01]  /*8670*/  @P3 STG.E.U16 desc[UR12][R2.64+0x2], R27 ;  /* 0x0000021b02003986 */ /* 0x0001e2000c10150c */
        /* <DEDUP_REMOVED lines=21> */
[----:B------:R-:W-:Y:S01]  /*87d0*/  FMUL R73, R73, R8 ;  /* 0x0000000849497220 */ /* 0x000fe20000400000 */
[----:B------:R-:W-:Y:S01]  /*87e0*/  F2FP.BF16.F32.PACK_AB R65, RZ, R65 ;  /* 0x00000041ff41723e */ /* 0x000fe200000010ff */
[----:B------:R-:W-:Y:S01]  /*87f0*/  @P5 STG.E.U16 desc[UR12][R10.64+0x22], R33 ;  /* 0x000022210a005986 */ /* 0x000fe2000c10150c */
[----:B------:R-:W-:Y:S01]  /*8800*/  ISETP.GT.AND P5, PT, R0, 0x19, P1 ;  /* 0x000000190000780c */ /* 0x000fe20000fa4270 */
[--C-:B0-----:R-:W-:Y:S01]  /*8810*/  @P2 IMAD.MOV.U32 R2, RZ, RZ, R12.reuse ;  /* 0x000000ffff022224 */ /* 0x101fe200078e000c */
[----:B------:R-:W-:Y:S01]  /*8820*/  F2FP.BF16.F32.PACK_AB R66, RZ, R66 ;  /* 0x00000042ff42723e */ /* 0x000fe200000010ff */
[--C-:B------:R-:W-:Y:S01]  /*8830*/  @P2 IMAD.MOV.U32 R3, RZ, RZ, R13.reuse ;  /* 0x000000ffff032224 */ /* 0x100fe200078e000d */
[----:B------:R-:W-:Y:S01]  /*8840*/  F2FP.BF16.F32.PACK_AB R67, RZ, R67 ;  /* 0x00000043ff43723e */ /* 0x000fe200000010ff */
[----:B------:R-:W-:Y:S01]  /*8850*/  FMUL R74, R74, R8 ;  /* 0x000000084a4a7220 */ /* 0x000fe20000400000 */
[----:B------:R-:W-:Y:S01]  /*8860*/  F2FP.BF16.F32.PACK_AB R68, RZ, R68 ;  /* 0x00000044ff44723e */ /* 0x000fe200000010ff */
[-C--:B------:R-:W-:Y:S01]  /*8870*/  FMUL R75, R75, R8.reuse ;  /* 0x000000084b4b7220 */ /* 0x080fe20000400000 */
[----:B------:R0:W-:Y:S01]  /*8880*/  @P2 STG.E.U16 desc[UR12][R2.64+0x20], R34 ;  /* 0x0000202202002986 */ /* 0x0001e2000c10150c */
        /* <DEDUP_REMOVED lines=9> */
[----:B------:R-:W-:Y:S01]  /*8920*/  FMUL R80, R80, R8 ;  /* 0x0000000850507220 */ /* 0x000fe20000400000 */
[----:B------:R-:W-:Y:S01]  /*8930*/  F2FP.BF16.F32.PACK_AB R73, RZ, R73 ;  /* 0x00000049ff49723e */ /* 0x000fe200000010ff */
[--C-:B0-----:R-:W-:Y:S01]  /*8940*/  @P3 IMAD.MOV.U32 R2, RZ, RZ, R12.reuse ;  /* 0x000000ffff023224 */ /* 0x101fe200078e000c */
[----:B------:R-:W-:Y:S01]  /*8950*/  F2FP.BF16.F32.PACK_AB R74, RZ, R74 ;  /* 0x0000004aff4a723e */ /* 0x000fe200000010ff */
[--C-:B------:R-:W-:Y:S01]  /*8960*/  @P3 IMAD.MOV.U32 R3, RZ, RZ, R13.reuse ;  /* 0x000000ffff033224 */ /* 0x100fe200078e000d */
[----:B------:R-:W-:Y:S01]  /*8970*/  ISETP.GT.AND P6, PT, R0, 0x68, P0 ;  /* 0x000000680000780c */ /* 0x000fe200007c4270 */
[-C--:B------:R-:W-:Y:S01]  /*8980*/  FMUL R81, R81, R8.reuse ;  /* 0x0000000851517220 */ /* 0x080fe20000400000 */
[----:B------:R-:W-:Y:S01]  /*8990*/  F2FP.BF16.F32.PACK_AB R75, RZ, R75 ;  /* 0x0000004bff4b723e */ /* 0x000fe200000010ff */
[-C--:B------:R-:W-:Y:S01]  /*89a0*/  FMUL R82, R82, R8.reuse ;  /* 0x0000000852527220 */ /* 0x080fe20000400000 */
[----:B------:R0:W-:Y:S01]  /*89b0*/  @P3 STG.E.U16 desc[UR12][R2.64+0x22], R35 ;  /* 0x0000222302003986 */ /* 0x0001e2000c10150c */
        /* <DEDUP_REMOVED lines=17> */
[----:B------:R-:W-:Y:S01]  /*8ad0*/  FMUL R8, R87, R8 ;  /* 0x0000000857087220 */ /* 0x000fe20000400000 */
[----:B------:R0:W-:Y:S01]  /*8ae0*/  @P2 STG.E.U16 desc[UR12][R2.64+0x30], R38 ;  /* 0x0000302602002986 */ /* 0x0001e2000c10150c */
[----:B------:R-:W-:-:S02]  /*8af0*/  ISETP.GT.AND P2, PT, R0, 0x20, P0 ;  /* 0x000000200000780c */ /* 0x000fc40000744270 */
[----:B------:R-:W-:Y:S02]  /*8b00*/  F2FP.BF16.F32.PACK_AB R82, RZ, R82 ;  /* 0x00000052ff52723e */ /* 0x000fe400000010ff */
[----:B------:R-:W-:Y:S02]  /*8b10*/  F2FP.BF16.F32.PACK_AB R83, RZ, R83 ;  /* 0x00000053ff53723e */ /* 0x000fe400000010ff */
[----:B------:R-:W-:Y:S02]  /*8b20*/  F2FP.BF16.F32.PACK_AB R84, RZ, R84 ;  /* 0x00000054ff54723e */ /* 0x000fe400000010ff */
[----:B------:R-:W-:Y:S02]  /*8b30*/  F2FP.BF16.F32.PACK_AB R85, RZ, R85 ;  /* 0x00000055ff55723e */ /* 0x000fe400000010ff */
[----:B------:R-:W-:Y:S01]  /*8b40*/  F2FP.BF16.F32.PACK_AB R86, RZ, R86 ;  /* 0x00000056ff56723e */ /* 0x000fe200000010ff */
[----:B0-----:R-:W-:Y:S02]  /*8b50*/  @P3 IMAD.MOV.U32 R2, RZ, RZ, R12 ;  /* 0x000000ffff023224 */ /* 0x001fe400078e000c */
[----:B------:R-:W-:-:S05]  /*8b60*/  @P3 IMAD.MOV.U32 R3, RZ, RZ, R13 ;  /* 0x000000ffff033224 */ /* 0x000fca00078e000d */
[----:B------:R0:W-:Y:S01]  /*8b70*/  @P3 STG.E.U16 desc[UR12][R2.64+0x32], R39 ;  /* 0x0000322702003986 */ /* 0x0001e2000c10150c */
[----:B------:R-:W-:-:S03]  /*8b80*/  ISETP.GT.AND P3, PT, R0, 0x21, P0 ;  /* 0x000000210000780c */ /* 0x000fc60000764270 */
[----:B------:R-:W-:Y:S01]  /*8b90*/  @P4 STG.E.U16 desc[UR12][R10.64+0x40], R40 ;  /* 0x000040280a004986 */ /* 0x000fe2000c10150c */
[----:B------:R-:W-:-:S03]  /*8ba0*/  ISETP.GT.AND P4, PT, R0, 0x28, P1 ;  /* 0x000000280000780c */ /* 0x000fc60000f84270 */
[----:B------:R-:W-:Y:S01]  /*8bb0*/  @P5 STG.E.U16 desc[UR12][R10.64+0x42], R41 ;  /* 0x000042290a005986 */ /* 0x000fe2000c10150c */
[----:B------:R-:W-:Y:S01]  /*8bc0*/  ISETP.GT.AND P5, PT, R0, 0x29, P1 ;  /* 0x000000290000780c */ /* 0x000fe20000fa4270 */
[----:B0-----:R-:W-:Y:S02]  /*8bd0*/  @P2 IMAD.MOV.U32 R2, RZ, RZ, R12 ;  /* 0x000000ffff022224 */ /* 0x001fe400078e000c */
[----:B------:R-:W-:-:S05]  /*8be0*/  @P2 IMAD.MOV.U32 R3, RZ, RZ, R13 ;  /* 0x000000ffff032224 */ /* 0x000fca00078e000d */
[----:B------:R0:W-:Y:S01]  /*8bf0*/  @P2 STG.E.U16 desc[UR12][R2.64+0x40], R42 ;  /* 0x0000402a02002986 */ /* 0x0001e2000c10150c */
[----:B------:R-:W-:Y:S01]  /*8c00*/  ISETP.GT.AND P2, PT, R0, 0x28, P0 ;  /* 0x000000280000780c */ /* 0x000fe20000744270 */
        /* <DEDUP_REMOVED lines=111> */
[C---:B------:R-:W-:Y:S02]  /*9300*/  ISETP.GT.AND P3, PT, R0.reuse, 0x78, P1 ;  /* 0x000000780000780c */ /* 0x040fe40000f64270 */
[C---:B------:R-:W-:Y:S01]  /*9310*/  ISETP.GT.AND P1, PT, R0.reuse, 0x79, P1 ;  /* 0x000000790000780c */ /* 0x040fe20000f24270 */
[----:B------:R-:W-:Y:S01]  /*9320*/  @P4 STG.E.U16 desc[UR12][R10.64+0xe0], R80 ;  /* 0x0000e0500a004986 */ /* 0x000fe2000c10150c */
[C---:B------:R-:W-:Y:S02]  /*9330*/  ISETP.GT.AND P4, PT, R0.reuse, 0x71, P0 ;  /* 0x000000710000780c */ /* 0x040fe40000784270 */
[----:B------:R-:W-:Y:S01]  /*9340*/  ISETP.GT.AND P0, PT, R0, 0x79, P0 ;  /* 0x000000790000780c */ /* 0x000fe20000704270 */
[----:B------:R-:W-:Y:S01]  /*9350*/  @P2 STG.E.U16 desc[UR12][R10.64+0xe2], R81 ;  /* 0x0000e2510a002986 */ /* 0x000fe2000c10150c */
[----:B0-----:R-:W-:Y:S02]  /*9360*/  @P5 IMAD.MOV.U32 R2, RZ, RZ, R12 ;  /* 0x000000ffff025224 */ /* 0x001fe400078e000c */
[----:B------:R-:W-:-:S05]  /*9370*/  @P5 IMAD.MOV.U32 R3, RZ, RZ, R13 ;  /* 0x000000ffff035224 */ /* 0x000fca00078e000d */
[----:B------:R0:W-:Y:S02]  /*9380*/  @P5 STG.E.U16 desc[UR12][R2.64+0xe0], R82 ;  /* 0x0000e05202005986 */ /* 0x0001e4000c10150c */
[----:B0-----:R-:W-:Y:S02]  /*9390*/  @P4 IMAD.MOV.U32 R2, RZ, RZ, R12 ;  /* 0x000000ffff024224 */ /* 0x001fe400078e000c */
[----:B------:R-:W-:-:S05]  /*93a0*/  @P4 IMAD.MOV.U32 R3, RZ, RZ, R13 ;  /* 0x000000ffff034224 */ /* 0x000fca00078e000d */
[----:B------:R0:W-:Y:S04]  /*93b0*/  @P4 STG.E.U16 desc[UR12][R2.64+0xe2], R83 ;  /* 0x0000e25302004986 */ /* 0x0001e8000c10150c */
[----:B------:R1:W-:Y:S04]  /*93c0*/  @P3 STG.E.U16 desc[UR12][R10.64+0xf0], R84 ;  /* 0x0000f0540a003986 */ /* 0x0003e8000c10150c */
[----:B------:R1:W-:Y:S01]  /*93d0*/  @P1 STG.E.U16 desc[UR12][R10.64+0xf2], R85 ;  /* 0x0000f2550a001986 */ /* 0x0003e2000c10150c */
[----:B0-----:R-:W-:Y:S02]  /*93e0*/  @P6 IMAD.MOV.U32 R2, RZ, RZ, R12 ;  /* 0x000000ffff026224 */ /* 0x001fe400078e000c */
[----:B------:R-:W-:-:S05]  /*93f0*/  @P6 IMAD.MOV.U32 R3, RZ, RZ, R13 ;  /* 0x000000ffff036224 */ /* 0x000fca00078e000d */
[----:B------:R1:W-:Y:S01]  /*9400*/  @P6 STG.E.U16 desc[UR12][R2.64+0xf0], R86 ;  /* 0x0000f05602006986 */ /* 0x0003e2000c10150c */
[----:B------:R-:W-:Y:S05]  /*9410*/  @!P0 EXIT ;  /* 0x000000000000894d */ /* 0x000fea0003800000 */
[----:B------:R-:W-:-:S05]  /*9420*/  F2FP.BF16.F32.PACK_AB R8, RZ, R8 ;  /* 0x00000008ff08723e */ /* 0x000fca00000010ff */
[----:B------:R-:W-:Y:S01]  /*9430*/  STG.E.U16 desc[UR12][R12.64+0xf2], R8 ;  /* 0x0000f2080c007986 */ /* 0x000fe2000c10150c */
[----:B------:R-:W-:Y:S05]  /*9440*/  EXIT ;  /* 0x000000000000794d */ /* 0x000fea0003800000 */
.L_x_13:
[----:B------:R-:W-:-:S13]  /*9450*/  ISETP.NE.AND P0, PT, R5, RZ, PT ;  /* 0x000000ff0500720c */ /* 0x000fda0003f05270 */
[----:B------:R-:W-:Y:S05]  /*9460*/  @P0 EXIT ;  /* 0x000000000000094d */ /* 0x000fea0003800000 */
[----:B------:R-:W-:Y:S01]  /*9470*/  ELECT P0, URZ, PT ;  /* 0x00000000003f782f */ /* 0x000fe20003800000 */
[----:B------:R-:W-:-:S12]  /*9480*/  BSSY B0, `(.L_x_278) ;  /* 0x000007b000007945 */ /* 0x000fd80003800000 */
[----:B------:R-:W-:Y:S05]  /*9490*/  @!P0 BRA `(.L_x_279) ;  /* 0x0000000400e48947 */ /* 0x000fea0003800000 */
[----:B------:R-:W-:-:S13]  /*94a0*/  ISETP.GE.AND P0, PT, R3, 0x1, PT ;  /* 0x000000010300780c */ /* 0x000fda0003f06270 */
[----:B------:R-:W-:Y:S05]  /*94b0*/  @!P0 BRA `(.L_x_279) ;  /* 0x0000000400dc8947 */ /* 0x000fea0003800000 */
[----:B------:R-:W0:Y:S01]  /*94c0*/  S2R R18, SR_CgaCtaId ;  /* 0x0000000000127919 */ /* 0x000e220000008800 */
[----:B------:R-:W-:Y:S01]  /*94d0*/  IMAD.SHL.U32 R15, R12, 0x80, RZ ;  /* 0x000000800c0f7824 */ /* 0x000fe200078e00ff */
[----:B------:R-:W-:Y:S01]  /*94e0*/  ULDC UR4, c[0x0][0x384] ;  /* 0x0000e10000047ab9 */ /* 0x000fe20000000800 */
[----:B------:R-:W-:Y:S01]  /*94f0*/  IMAD R0, R16, R17, RZ ;  /* 0x0000001110007224 */ /* 0x000fe200078e02ff */
[----:B------:R-:W-:Y:S01]  /*9500*/  LOP3.LUT P0, RZ, R11, 0x1f, RZ, 0xc0, !PT ;  /* 0x0000001f0bff7812 */ /* 0x000fe2000780c0ff */
[----:B------:R-:W-:Y:S01]  /*9510*/  IMAD.HI.U32 R5, R15, UR4, RZ ;  /* 0x000000040f057c27 */ /* 0x000fe2000f8e00ff */
[----:B------:R-:W-:Y:S01]  /*9520*/  ULDC UR5, c[0x0][0x388] ;  /* 0x0000e20000057ab9 */ /* 0x000fe20000000800 */
[C---:B------:R-:W-:Y:S02]  /*9530*/  ISETP.NE.AND P1, PT, R14.reuse, RZ, PT ;  /* 0x000000ff0e00720c */ /* 0x040fe40003f25270 */
[----:B------:R-:W-:Y:S01]  /*9540*/  CS2R R10, SRZ ;  /* 0x00000000000a7805 */ /* 0x000fe2000001ff00 */
[----:B------:R-:W-:Y:S01]  /*9550*/  IMAD.SHL.U32 R21, R13, 0x80, RZ ;  /* 0x000000800d157824 */ /* 0x000fe200078e00ff */
[----:B------:R-:W-:Y:S01]  /*9560*/  ISETP.NE.OR P0, PT, R14, RZ, !P0 ;  /* 0x000000ff0e00720c */ /* 0x000fe20004705670 */
[----:B-----5:R-:W-:Y:S01]  /*9570*/  IMAD R8, R7, R0, 0x1 ;  /* 0x0000000107087424 */ /* 0x020fe200078e0200 */
[----:B------:R-:W-:Y:S01]  /*9580*/  LOP3.LUT R24, R2, 0x2, RZ, 0xfc, !PT ;  /* 0x0000000202187812 */ /* 0x000fe200078efcff */
[----:B------:R-:W-:Y:S01]  /*9590*/  IMAD.MOV.U32 R6, RZ, RZ, 0x1 ;  /* 0x00000001ff067424 */ /* 0x000fe200078e00ff */
[----:B------:R-:W-:Y:S01]  /*95a0*/  SHF.R.U32.HI R5, RZ, UR5, R5 ;  /* 0x00000005ff057c19 */ /* 0x000fe20008011605 */
[----:B---3--:R-:W-:-:S02]  /*95b0*/  IMAD.MOV.U32 R9, RZ, RZ, RZ ;  /* 0x000000ffff097224 */ /* 0x008fc400078e00ff */
[----:B------:R-:W-:Y:S02]  /*95c0*/  IMAD.MOV.U32 R12, RZ, RZ, RZ ;  /* 0x000000ffff0c7224 */ /* 0x000fe400078e00ff */
[----:B------:R-:W-:Y:S02]  /*95d0*/  VIADD R23, R21, 0x40 ;  /* 0x0000004015177836 */ /* 0x000fe40000000000 */
[C---:B0-----:R-:W-:Y:S02]  /*95e0*/  IMAD.SHL.U32 R4, R18.reuse, 0x800, RZ ;  /* 0x0000080012047824 */ /* 0x041fe400078e00ff */
[----:B------:R-:W-:-:S03]  /*95f0*/  IMAD.SHL.U32 R0, R18, 0x20, RZ ;  /* 0x0000002012007824 */ /* 0x000fc600078e00ff */
[----:B------:R-:W-:-:S07]  /*9600*/  LOP3.LUT R4, R4, 0x800, RZ, 0xc0, !PT ;  /* 0x0000080004047812 */ /* 0x000fce00078ec0ff */
.L_x_283:
[----:B------:R-:W0:Y:S01]  /*9610*/  S2R R14, SR_CgaCtaId ;  /* 0x00000000000e7919 */ /* 0x000e220000008800 */
[----:B------:R-:W-:-:S04]  /*9620*/  MOV R13, 0x400 ;  /* 0x00000400000d7802 */ /* 0x000fc80000000f00 */
[----:B0-----:R-:W-:Y:S02]  /*9630*/  LEA R22, R14, R13, 0x18 ;  /* 0x0000000d0e167211 */ /* 0x001fe400078ec0ff */
[----:B------:R-:W-:-:S03]  /*9640*/  SHF.L.U32 R13, R6, 0x1f, RZ ;  /* 0x0000001f060d7819 */ /* 0x000fc600000006ff */
[----:B------:R-:W-:-:S07]  /*9650*/  IMAD R20, R9, 0x8, R22 ;  /* 0x0000000809147824 */ /* 0x000fce00078e0216 */
.L_x_280:
[----:B0-----:R0:W1:Y:S02]  /*9660*/  SYNCS.PHASECHK.TRANS64.TRYWAIT P2, [R20+URZ+0x38038], R13 ;  /* 0x0380380d140075a7 */ /* 0x001064000804017f */
[----:B-1----:R-:W-:Y:S05]  /*9670*/  @!P2 NANOSLEEP.SYNCS 0x989680 ;  /* 0x009896800000a95d */ /* 0x002fea0003900000 */
[----:B------:R-:W1:Y:S02]  /*9680*/  @!P2 SYNCS.PHASECHK.TRANS64 P2, [R20+URZ+0x38038], R13 ;  /* 0x0380380d1400a5a7 */ /* 0x000e64000804007f */
[----:B-1----:R-:W-:Y:S05]  /*9690*/  @!P2 BRA `(.L_x_280) ;  /* 0xfffffffc00f0a947 */ /* 0x002fea000383ffff */
[----:B0-----:R-:W0:Y:S02]  /*96a0*/  @!P1 LDC R13, c[0x0][0x500] ;  /* 0x00014000ff0d9b82 */ /* 0x001e240000000800 */
[----:B0-----:R0:W-:Y:S02]  /*96b0*/  @!P1 SYNCS.ARRIVE.TRANS64 RZ, [R20+URZ+0x38000], R13 ;  /* 0x0380000d14ff99a7 */ /* 0x0011e4000800003f */
[----:B0-----:R-:W-:-:S04]  /*96c0*/  PRMT R13, R24, 0x9910, RZ ;  /* 0x00009910180d7816 */ /* 0x001fc800000000ff */
[----:B------:R-:W-:-:S13]  /*96d0*/  ISETP.NE.AND P2, PT, R13, 0x2, PT ;  /* 0x000000020d00780c */ /* 0x000fda0003f45270 */
[----:B------:R-:W-:Y:S05]  /*96e0*/  @P2 BRA `(.L_x_281) ;  /* 0x0000000000042947 */ /* 0x000fea0003800000 */
[----:B------:R-:W-:Y:S01]  /*96f0*/  BPT.TRAP 0x1 ;  /* 0x000000040000795c */ /* 0x000fe20000300000 */
.L_x_281:
[----:B------:R-:W-:Y:S05]  /*9700*/  @P0 BRA `(.L_x_282) ;  /* 0x0000000000040947 */ /* 0x000fea0003800000 */
[----:B------:R-:W-:Y:S01]  /*9710*/  BPT.TRAP 0x1 ;  /* 0x000000040000795c */ /* 0x000fe20000300000 */
.L_x_282:
[----:B------:R-:W0:Y:S01]  /*9720*/  LDC R14, c[0x0][0x380] ;  /* 0x0000e000ff0e7b82 */ /* 0x000e220000000800 */
[----:B------:R-:W-:Y:S01]  /*9730*/  R2UR UR4, R5 ;  /* 0x00000000050472ca */ /* 0x000fe200000e0000 */
[----:B------:R-:W-:Y:S01]  /*9740*/  IMAD R13, R9, 0x2000, R4 ;  /* 0x00002000090d7824 */ /* 0x000fe200078e0204 */
[----:B------:R-:W-:Y:S01]  /*9750*/  R2UR UR10, R15 ;  /* 0x000000000f0a72ca */ /* 0x000fe200000e0000 */
[----:B------:R-:W-:Y:S01]  /*9760*/  ULDC UR28, c[0x0][0x38c] ;  /* 0x0000e300001c7ab9 */ /* 0x000fe20000000800 */
[C---:B------:R-:W-:Y:S01]  /*9770*/  R2UR UR26, R12.reuse ;  /* 0x000000000c1a72ca */ /* 0x040fe200000e0000 */
[----:B------:R-:W-:Y:S01]  /*9780*/  IMAD R13, R13, 0x2, R22 ;  /* 0x000000020d0d7824 */ /* 0x000fe200078e0216 */
[----:B------:R-:W-:Y:S01]  /*9790*/  UISETP.NE.AND UP0, UPT, UR28, 0x1, UPT ;  /* 0x000000011c00788c */ /* 0x000fe2000bf05270 */
[----:B------:R-:W1:Y:S01]  /*97a0*/  LDC.64 R16, c[0x0][0x3b8] ;  /* 0x0000ee00ff107b82 */ /* 0x000e620000000a00 */
[----:B------:R-:W-:Y:S01]  /*97b0*/  VIADD R12, R12, 0x1 ;  /* 0x000000010c0c7836 */ /* 0x000fe20000000000 */
[----:B------:R-:W-:Y:S01]  /*97c0*/  R2UR UR5, R22 ;  /* 0x00000000160572ca */ /* 0x000fe200000e0000 */
[----:B------:R-:W-:Y:S01]  /*97d0*/  ULDC.64 UR32, c[0x0][0x198] ;  /* 0x0000660000207ab9 */ /* 0x000fe20000000a00 */
[----:B------:R-:W-:Y:S01]  /*97e0*/  R2UR UR11, R13 ;  /* 0x000000000d0b72ca */ /* 0x000fe200000e0000 */
[----:B------:R-:W-:Y:S01]  /*97f0*/  ULDC.64 UR18, c[0x0][0x3b0] ;  /* 0x0000ec0000127ab9 */ /* 0x000fe20000000a00 */
[----:B------:R-:W-:Y:S01]  /*9800*/  R2UR UR25, R20 ;  /* 0x00000000141972ca */ /* 0x000fe200000e0000 */
[----:B------:R-:W-:Y:S01]  /*9810*/  ULDC.64 UR22, c[0x0][0x3d0] ;  /* 0x0000f40000167ab9 */ /* 0x000fe20000000a00 */
[----:B------:R-:W1:Y:S01]  /*9820*/  LDC.64 R18, c[0x0][0x3d8] ;  /* 0x0000f600ff127b82 */ /* 0x000e620000000a00 */
[----:B------:R-:W-:Y:S01]  /*9830*/  R2UR UR24, R9 ;  /* 0x00000000091872ca */ /* 0x000fe200000e0000 */
[----:B------:R-:W-:Y:S01]  /*9840*/  @UP0 ULDC.64 UR16, c[0x0][0x390] ;  /* 0x0000e40000100ab9 */ /* 0x000fe20000000a00 */
[----:B------:R-:W-:Y:S01]  /*9850*/  VIADD R8, R8, 0xffffffff ;  /* 0xffffffff08087836 */ /* 0x000fe20000000000 */
[----:B------:R-:W-:Y:S01]  /*9860*/  R2UR UR20, R11 ;  /* 0x000000000b1472ca */ /* 0x000fe200000e0000 */
[----:B------:R-:W-:Y:S01]  /*9870*/  UIADD3 UR6, UP1, UR32, 0xf0, URZ ;  /* 0x000000f020067890 */ /* 0x000fe2000ff3e03f */
[----:B------:R-:W-:Y:S01]  /*9880*/  R2UR UR21, R10 ;  /* 0x000000000a1572ca */ /* 0x000fe200000e0000 */
[----:B------:R-:W-:Y:S01]  /*9890*/  USHF.L.U32 UR26, UR26, 0x6, URZ ;  /* 0x000000061a1a7899 */ /* 0x000fe2000800063f */
[----:B0-----:R-:W-:Y:S01]  /*98a0*/  ISETP.NE.AND P2, PT, R14, 0x1, PT ;  /* 0x000000010e00780c */ /* 0x001fe20003f45270 */
[----:B------:R-:W-:Y:S01]  /*98b0*/  UIADD3.X UR7, URZ, UR33, URZ, UP1, !UPT ;  /* 0x000000213f077290 */ /* 0x000fe20008ffe43f */
[----:B------:R-:W-:Y:S01]  /*98c0*/  ISETP.GT.AND P5, PT, R8, 0x1, PT ;  /* 0x000000010800780c */ /* 0x000fe20003fa4270 */
[----:B------:R-:W-:Y:S01]  /*98d0*/  UIADD3 UR25, UR25, 0x38000, URZ ;  /* 0x0003800019197890 */ /* 0x000fe2000fffe03f */
[----:B------:R-:W-:Y:S01]  /*98e0*/  VIADD R9, R9, 0x1 ;  /* 0x0000000109097836 */ /* 0x000fe20000000000 */
[----:B------:R-:W-:Y:S01]  /*98f0*/  UMOV UR30, 0x30000 ;  /* 0x00030000001e7882 */ /* 0x000fe20000000000 */
[----:B------:R-:W-:Y:S01]  /*9900*/  ULEA UR24, UR24, UR5, 0xe ;  /* 0x0000000518187291 */ /* 0x000fe2000f8e703f */
[----:B------:R-:W-:-:S02]  /*9910*/  UMOV UR14, 0x0 ;  /* 0x00000000000e7882 */ /* 0x000fc40000000000 */
[C---:B------:R-:W-:Y:S01]  /*9920*/  ISETP.NE.AND P4, PT, R9.reuse, 0x7, PT ;  /* 0x000000070900780c */ /* 0x040fe20003f85270 */
[----:B------:R-:W-:Y:S01]  /*9930*/  UMOV UR15, 0x10000000 ;  /* 0x10000000000f7882 */ /* 0x000fe20000000000 */
[----:B------:R-:W-:Y:S01]  /*9940*/  UMOV UR12, UR20 ;  /* 0x00000014000c7c82 */ /* 0x000fe20008000000 */
[----:B------:R-:W-:Y:S01]  /*9950*/  UMOV UR13, UR21 ;  /* 0x00000015000d7c82 */ /* 0x000fe20008000000 */
[----:B------:R-:W-:Y:S01]  /*9960*/  @P2 IMAD.U32 R25, RZ, RZ, UR4 ;  /* 0x00000004ff192e24 */ /* 0x000fe2000f8e00ff */
[----:B------:R-:W-:Y:S01]  /*9970*/  SEL R9, R9, RZ, P4 ;  /* 0x000000ff09097207 */ /* 0x000fe20002000000 */
[----:B-1----:R-:W-:-:S03]  /*9980*/  IMAD R13, R11, R16, R18 ;  /* 0x000000100b0d7224 */ /* 0x002fc600078e0212 */
[----:B------:R-:W-:Y:S02]  /*9990*/  @P2 R2UR UR10, R25 ;  /* 0x00000000190a22ca */ /* 0x000fe400000e0000 */
[----:B------:R-:W-:-:S04]  /*99a0*/  ISETP.NE.AND P2, PT, R12, R7, PT ;  /* 0x000000070c00720c */ /* 0x000fc80003f45270 */
[----:B------:R-:W-:-:S07]  /*99b0*/  SEL R12, R12, RZ, P2 ;  /* 0x000000ff0c0c7207 */ /* 0x000fce0001000000 */
[----:B------:R-:W-:Y:S02]  /*99c0*/  UIADD3 UR4, -UR10, URZ, URZ ;  /* 0x0000003f0a047290 */ /* 0x000fe4000fffe13f */
[----:B------:R-:W-:Y:S01]  /*99d0*/  UIMAD.WIDE.U32 UR8, UR10, UR16, URZ ;  /* 0x000000100a0872a5 */ /* 0x000fe2000f8e003f */
[----:B------:R-:W-:Y:S01]  /*99e0*/  R2UR UR16, R0 ;  /* 0x00000000001072ca */ /* 0x000fe200000e0000 */
[----:B------:R-:W-:Y:S02]  /*99f0*/  UMOV UR29, UR10 ;  /* 0x0000000a001d7c82 */ /* 0x000fe40008000000 */
[----:B------:R-:W-:Y:S01]  /*9a00*/  IMAD R16, R14, UR4, R15 ;  /* 0x000000040e107c24 */ /* 0x000fe2000f8e020f */
[----:B------:R-:W-:Y:S01]  /*9a10*/  @UP0 USHF.R.U32.HI UR29, URZ, UR17, UR9 ;  /* 0x000000113f1d0299 */ /* 0x000fe20008011609 */
[----:B------:R-:W-:Y:S01]  /*9a20*/  IMAD R14, R10, R17, R19 ;  /* 0x000000110a0e7224 */ /* 0x000fe200078e0213 */
[----:B------:R-:W-:Y:S02]  /*9a30*/  UIADD3 UR4, UP2, UR32, 0x1f0, URZ ;  /* 0x000001f020047890 */ /* 0x000fe4000ff5e03f */
[----:B------:R-:W-:Y:S01]  /*9a40*/  R2UR UR27, R16 ;  /* 0x00000000101b72ca */ /* 0x000fe200000e0000 */
[----:B------:R-:W-:Y:S01]  /*9a50*/  UIADD3 UR8, -UR29, URZ, URZ ;  /* 0x0000003f1d087290 */ /* 0x000fe2000fffe13f */
[----:B------:R-:W0:Y:S01]  /*9a60*/  LDC R16, c[0x0][0x3c8] ;  /* 0x0000f200ff107b82 */ /* 0x000e220000000800 */
[----:B------:R-:W-:Y:S01]  /*9a70*/  PRMT R13, R13, 0x40, R14 ;  /* 0x000000400d0d7816 */ /* 0x000fe2000000000e */
[----:B------:R-:W-:Y:S01]  /*9a80*/  UIADD3.X UR5, URZ, UR33, URZ, UP2, !UPT ;  /* 0x000000213f057290 */ /* 0x000fe200097fe43f */
[----:B------:R-:W-:Y:S01]  /*9a90*/  VIADD R14, R10, 0x1 ;  /* 0x000000010a0e7836 */ /* 0x000fe20000000000 */
[----:B------:R-:W-:Y:S01]  /*9aa0*/  UIMAD UR28, UR28, UR8, UR10 ;  /* 0x000000081c1c72a4 */ /* 0x000fe2000f8e020a */
[----:B------:R-:W-:Y:S01]  /*9ab0*/  R2UR UR9, R13 ;  /* 0x000000000d0972ca */ /* 0x000fe200000e0000 */
[----:B------:R-:W-:Y:S01]  /*9ac0*/  VIADD R13, R11, 0x1 ;  /* 0x000000010b0d7836 */ /* 0x000fe20000000000 */
[----:B------:R-:W-:Y:S01]  /*9ad0*/  R2UR UR10, R23 ;  /* 0x00000000170a72ca */ /* 0x000fe200000e0000 */
[----:B------:R-:W-:Y:S01]  /*9ae0*/  @P2 IMAD.MOV R13, RZ, RZ, R11 ;  /* 0x000000ffff0d2224 */ /* 0x000fe200078e020b */
[----:B------:R-:W-:Y:S01]  /*9af0*/  UIMAD UR28, UR28, UR19, UR23 ;  /* 0x000000131c1c72a4 */ /* 0x000fe2000f8e0217 */
[----:B------:R-:W-:Y:S01]  /*9b00*/  SEL R11, RZ, 0x1, P4 ;  /* 0x00000001ff0b7807 */ /* 0x000fe20002000000 */
[----:B------:R-:W-:Y:S01]  /*9b10*/  UIMAD UR27, UR27, UR18, UR22 ;  /* 0x000000121b1b72a4 */ /* 0x000fe2000f8e0216 */
[----:B------:R-:W-:Y:S01]  /*9b20*/  R2UR UR18, R21 ;  /* 0x00000000151272ca */ /* 0x000fe200000e0000 */
[----:B------:R-:W-:Y:S01]  /*9b30*/  ULOP3.LUT UR19, UR26, 0x20, UR16, 0xf8, !UPT ;  /* 0x000000201a137892 */ /* 0x000fe2000f8ef810 */
[----:B------:R-:W-:Y:S01]  /*9b40*/  LOP3.LUT R6, R6, R11, RZ, 0x3c, !PT ;  /* 0x0000000b06067212 */ /* 0x000fe200078e3cff */
[----:B------:R-:W-:-:S02]  /*9b50*/  UIADD3 UR16, UR11, 0x1c000, URZ ;  /* 0x0001c0000b107890 */ /* 0x000fc4000fffe03f */
[----:B------:R-:W-:Y:S02]  /*9b60*/  UIADD3 UR8, UR11, 0x1e000, URZ ;  /* 0x0001e0000b087890 */ /* 0x000fe4000fffe03f */
[----:B------:R-:W-:Y:S01]  /*9b70*/  UPRMT UR22, UR9, 0x5410, URZ ;  /* 0x0000541009167896 */ /* 0x000fe2000800003f */
[----:B------:R-:W-:Y:S02]  /*9b80*/  UMOV UR17, UR25 ;  /* 0x0000001900117c82 */ /* 0x000fe40008000000 */
[----:B------:R-:W-:Y:S01]  /*9b90*/  UMOV UR9, UR25 ;  /* 0x0000001900097c82 */ /* 0x000fe20008000000 */
[----:B------:R-:W-:Y:S01]  /*9ba0*/  UMOV UR11, UR19 ;  /* 0x00000013000b7c82 */ /* 0x000fe20008000000 */
[----:B0-----:R-:W-:-:S04]  /*9bb0*/  ISETP.NE.AND P3, PT, R13, R16, PT ;  /* 0x000000100d00720c */ /* 0x001fc80003f65270 */
[----:B------:R0:W-:Y:S01]  /*9bc0*/  UTMALDG.4D.IM2COL [UR24], [UR6], UR22 ;  /* 0x00000018060073b4 */ /* 0x0001e20008058016 */
[----:B------:R-:W-:Y:S01]  /*9bd0*/  SEL R11, R13, RZ, P3 ;  /* 0x000000ff0d0b7207 */ /* 0x000fe20001800000 */
[----:B------:R0:W-:Y:S07]  /*9be0*/  UTMALDG.4D.MULTICAST [UR16], [UR4], UR30, desc[UR14] ;  /* 0x00000e10040073b4 */ /* 0x0001ee000801981e */
[----:B------:R-:W-:-:S04]  /*9bf0*/  @P3 IMAD.MOV R14, RZ, RZ, R10 ;  /* 0x000000ffff0e3224 */ /* 0x000fc800078e020a */
[----:B------:R-:W-:Y:S01]  /*9c00*/  IMAD.MOV.U32 R10, RZ, RZ, R14 ;  /* 0x000000ffff0a7224 */ /* 0x000fe200078e000e */
[----:B------:R0:W-:Y:S02]  /*9c10*/  UTMALDG.4D.MULTICAST [UR8], [UR4], UR30, desc[UR14] ;  /* 0x00000e08040073b4 */ /* 0x0001e4000801981e */
[----:B0-----:R-:W-:Y:S05]  /*9c20*/  @P5 BRA `(.L_x_283) ;  /* 0xfffffff800785947 */ /* 0x001fea000383ffff */
.L_x_279:
[----:B------:R-:W-:Y:S05]  /*9c30*/  BSYNC B0 ;  /* 0x0000000000007941 */ /* 0x000fea0003800000 */
.L_x_278:
[----:B------:R-:W-:Y:S01]  /*9c40*/  ISETP.GE.U32.AND P0, PT, R3, 0x7, PT ;  /* 0x000000070300780c */ /* 0x000fe20003f06070 */
[----:B------:R-:W-:-:S12]  /*9c50*/  IMAD.MOV.U32 R0, RZ, RZ, 0x1 ;  /* 0x00000001ff007424 */ /* 0x000fd800078e00ff */
[----:B------:R-:W-:Y:S05]  /*9c60*/  @!P0 BRA `(.L_x_284) ;  /* 0x00000000001c8947 */ /* 0x000fea0003800000 */
[----:B------:R-:W-:-:S04]  /*9c70*/  IMAD.WIDE.U32 R4, R3, 0x24924925, RZ ;  /* 0x2492492503047825 */ /* 0x000fc800078e00ff */
[----:B------:R-:W-:-:S05]  /*9c80*/  IMAD.IADD R4, R3, 0x1, -R5 ;  /* 0x0000000103047824 */ /* 0x000fca00078e0a05 */
[----:B------:R-:W-:-:S04]  /*9c90*/  LEA.HI R4, R4, R5, RZ, 0x1f ;  /* 0x0000000504047211 */ /* 0x000fc800078ff8ff */
[----:B------:R-:W-:-:S04]  /*9ca0*/  SHF.R.U32.HI R4, RZ, 0x2, R4 ;  /* 0x00000002ff047819 */ /* 0x000fc80000011604 */
[----:B------:R-:W-:-:S04]  /*9cb0*/  LOP3.LUT R4, R4, 0x1, RZ, 0xc0, !PT ;  /* 0x0000000104047812 */ /* 0x000fc800078ec0ff */
[----:B------:R-:W-:-:S04]  /*9cc0*/  ISETP.NE.U32.AND P0, PT, R4, 0x1, PT ;  /* 0x000000010400780c */ /* 0x000fc80003f05070 */
[----:B------:R-:W-:-:S09]  /*9cd0*/  SEL R0, RZ, 0x1, !P0 ;  /* 0x00000001ff007807 */ /* 0x000fd20004000000 */
.L_x_284:
[----:B------:R-:W-:Y:S05]  /*9ce0*/  WARPSYNC.ALL ;  /* 0x0000000000007948 */ /* 0x000fea0003800000 */
[----:B------:R-:W-:-:S13]  /*9cf0*/  ELECT P0, URZ, PT ;  /* 0x00000000003f782f */ /* 0x000fda0003800000 */
[----:B------:R-:W-:Y:S05]  /*9d00*/  @!P0 EXIT ;  /* 0x000000000000894d */ /* 0x000fea0003800000 */
[----:B------:R-:W-:-:S04]  /*9d10*/  LOP3.LUT R2, R2, 0x2, RZ, 0xfc, !PT ;  /* 0x0000000202027812 */ /* 0x000fc800078efcff */
[----:B------:R-:W-:-:S13]  /*9d20*/  ISETP.NE.AND P0, PT, R2, 0x3, PT ;  /* 0x000000030200780c */ /* 0x000fda0003f05270 */
[----:B------:R-:W-:Y:S05]  /*9d30*/  @!P0 BRA `(.L_x_285) ;  /* 0x0000000000048947 */ /* 0x000fea0003800000 */
[----:B------:R-:W-:Y:S01]  /*9d40*/  BPT.TRAP 0x1 ;  /* 0x000000040000795c */ /* 0x000fe20000300000 */
.L_x_285:
[----:B------:R-:W0:Y:S01]  /*9d50*/  S2R R7, SR_CgaCtaId ;  /* 0x0000000000077919 */ /* 0x000e220000008800 */
[----:B------:R-:W-:Y:S01]  /*9d60*/  IMAD.WIDE.U32 R4, R3, 0x24924925, RZ ;  /* 0x2492492503047825 */ /* 0x000fe200078e00ff */
[----:B------:R-:W-:-:S03]  /*9d70*/  MOV R2, 0x400 ;  /* 0x0000040000027802 */ /* 0x000fc60000000f00 */
[----:B------:R-:W-:-:S05]  /*9d80*/  IMAD.IADD R4, R3, 0x1, -R5 ;  /* 0x0000000103047824 */ /* 0x000fca00078e0a05 */
[----:B------:R-:W-:Y:S02]  /*9d90*/  LEA.HI R4, R4, R5, RZ, 0x1f ;  /* 0x0000000504047211 */ /* 0x000fe400078ff8ff */
[----:B------:R-:W-:Y:S02]  /*9da0*/  SHF.L.U32 R5, R0, 0x1f, RZ ;  /* 0x0000001f00057819 */ /* 0x000fe400000006ff */
[----:B------:R-:W-:-:S05]  /*9db0*/  SHF.R.U32.HI R4, RZ, 0x2, R4 ;  /* 0x00000002ff047819 */ /* 0x000fca0000011604 */
[----:B------:R-:W-:Y:S01]  /*9dc0*/  IMAD R3, R4, -0x7, R3 ;  /* 0xfffffff904037824 */ /* 0x000fe200078e0203 */
[----:B0-----:R-:W-:-:S05]  /*9dd0*/  LEA R2, R7, R2, 0x18 ;  /* 0x0000000207027211 */ /* 0x001fca00078ec0ff */
[----:B------:R-:W-:-:S04]  /*9de0*/  VIADD R2, R2, 0x38038 ;  /* 0x0003803802027836 */ /* 0x000fc80000000000 */
[----:B------:R-:W-:-:S07]  /*9df0*/  IMAD R4, R3, 0x8, R2 ;  /* 0x0000000803047824 */ /* 0x000fce00078e0202 */
.L_x_286:
[----:B0-----:R0:W1:Y:S02]  /*9e00*/  SYNCS.PHASECHK.TRANS64.TRYWAIT P0, [R4+URZ], R5 ;  /* 0x00000005040075a7 */ /* 0x001064000800017f */
[----:B-1----:R-:W-:Y:S05]  /*9e10*/  @!P0 NANOSLEEP.SYNCS 0x989680 ;  /* 0x009896800000895d */ /* 0x002fea0003900000 */
[----:B------:R-:W1:Y:S02]  /*9e20*/  @!P0 SYNCS.PHASECHK.TRANS64 P0, [R4+URZ], R5 ;  /* 0x00000005040085a7 */ /* 0x000e64000800007f */
[----:B-1----:R-:W-:Y:S05]  /*9e30*/  @!P0 BRA `(.L_x_286) ;  /* 0xfffffffc00f08947 */ /* 0x002fea000383ffff */
[----:B------:R-:W-:-:S05]  /*9e40*/  VIADD R3, R3, 0x1 ;  /* 0x0000000103037836 */ /* 0x000fca0000000000 */
[----:B------:R-:W-:-:S04]  /*9e50*/  ISETP.NE.AND P0, PT, R3, 0x7, PT ;  /* 0x000000070300780c */ /* 0x000fc80003f05270 */
[----:B0-----:R-:W-:Y:S02]  /*9e60*/  SEL R5, RZ, 0x1, P0 ;  /* 0x00000001ff057807 */ /* 0x001fe40000000000 */
[----:B------:R-:W-:Y:S02]  /*9e70*/  SEL R3, R3, RZ, P0 ;  /* 0x000000ff03037207 */ /* 0x000fe40000000000 */
[----:B------:R-:W-:-:S03]  /*9e80*/  LOP3.LUT R7, R0, R5, RZ, 0x3c, !PT ;  /* 0x0000000500077212 */ /* 0x000fc600078e3cff */
[----:B------:R-:W-:Y:S01]  /*9e90*/  IMAD R0, R3, 0x8, R2 ;  /* 0x0000000803007824 */ /* 0x000fe200078e0202 */
[----:B------:R-:W-:-:S07]  /*9ea0*/  SHF.L.U32 R5, R7, 0x1f, RZ ;  /* 0x0000001f07057819 */ /* 0x000fce00000006ff */
.L_x_287:
        /* <DEDUP_REMOVED lines=11> */
.L_x_288:
        /* <DEDUP_REMOVED lines=11> */
.L_x_289:
        /* <DEDUP_REMOVED lines=11> */
.L_x_290:
        /* <DEDUP_REMOVED lines=11> */
.L_x_291:
        /* <DEDUP_REMOVED lines=11> */
.L_x_292:
[----:B0-----:R0:W1:Y:S02]  /*a220*/  SYNCS.PHASECHK.TRANS64.TRYWAIT P0, [R3+URZ], R0 ;  /* 0x00000000030075a7 */ /* 0x001064000800017f */
[----:B-1----:R-:W-:Y:S05]  /*a230*/  @!P0 NANOSLEEP.SYNCS 0x989680 ;  /* 0x009896800000895d */ /* 0x002fea0003900000 */
[----:B------:R-:W1:Y:S02]  /*a240*/  @!P0 SYNCS.PHASECHK.TRANS64 P0, [R3+URZ], R0 ;  /* 0x00000000030085a7 */ /* 0x000e64000800007f */
[----:B-1----:R-:W-:Y:S05]  /*a250*/  @P0 EXIT ;  /* 0x000000000000094d */ /* 0x002fea0003800000 */
[----:B------:R-:W-:Y:S05]  /*a260*/  BRA `(.L_x_292) ;  /* 0xfffffffc00ec7947 */ /* 0x000fea000383ffff */
.L_x_293:
[----:B------:R-:W-:-:S00]  /*a270*/  BRA `(.L_x_293) ;  /* 0xfffffffc00fc7947 */ /* 0x000fc0000383ffff */
[----:B------:R-:W-:-:S00]  /*a280*/  NOP ;  /* 0x0000000000007918 */ /* 0x000fc00000000000 */
[----:B------:R-:W-:-:S00]  /*a290*/  NOP ;  /* 0x0000000000007918 */ /* 0x000fc00000000000 */
[----:B------:R-:W-:-:S00]  /*a2a0*/  NOP ;  /* 0x0000000000007918 */ /* 0x000fc00000000000 */
[----:B------:R-:W-:-:S00]  /*a2b0*/  NOP ;  /* 0x0000000000007918 */ /* 0x000fc00000000000 */
[----:B------:R-:W-:-:S00]  /*a2c0*/  NOP ;  /* 0x0000000000007918 */ /* 0x000fc00000000000 */
[----:B------:R-:W-:-:S00]  /*a2d0*/  NOP ;  /* 0x0000000000007918 */ /* 0x000fc00000000000 */
[----:B------:R-:W-:-:S00]  /*a2e0*/  NOP ;  /* 0x0000000000007918 */ /* 0x000fc00000000000 */
[----:B------:R-:W-:-:S00]  /*a2f0*/  NOP ;  /* 0x0000000000007918 */ /* 0x000fc00000000000 */
.L_x_294:


//--------------------- .nv.shared._ZN7cutlass13device_kernelINS_4conv6kernel13ConvUniversalINS1_16ConvProblemShapeILNS1_8OperatorE1ELi2EEENS1_10collective14CollectiveConvINS1_46MainloopSm90TmaGmmaWarpSpecializedImplicitGemmILS5_1ELi7ELi2EN4cute5tupleIJNSA_1CILi2EEENSC_ILi1EEESE_EEENS1_36KernelImplicitTmaWarpSpecializedSm90ELi1EEENSB_IJNSC_ILi128EEESI_NSB_IJNSC_ILi64EEEEEEEEENS_10bfloat16_tESM_NSA_8TiledMMAINSA_8MMA_AtomIJNSA_4SM904GMMA28MMA_64x128x16_F32BF16BF16_SSILNSQ_5MajorE0ELSS_1ELNSQ_7ScaleInE1ELST_1EEEEEENSA_6LayoutINSB_IJSE_SE_SE_EEENSB_IJNSC_ILi0EEESY_SY_EEEEENSB_IJNSA_10UnderscoreES11_S11_EEEEENS7_6detail26Sm90ImplicitGemmTileTraitsINSA_20SM90_TMA_LOAD_IM2COLENSA_14ComposedLayoutINSA_7SwizzleILi3ELi4ELi3EEENSA_18smem_ptr_flag_bitsILi16EEENSW_INSB_IJNSB_IJNSC_ILi8EEENSC_ILi16EEEEEENSB_IJSJ_SE_EEENSB_IJSE_NSC_ILi7EEEEEEEEENSB_IJNSB_IJSJ_NSC_ILi512EEEEEENSB_IJSE_SY_EEENSB_IJSY_NSC_ILi8192EEEEEEEEEEEEEvEENS15_INSA_23SM90_TMA_LOAD_MULTICASTENS17_IS19_S1B_NSW_INSB_IJNSB_IJSJ_SD_EEENSB_IJS1C_S1C_EEES1H_EEENSB_IJNSB_IJSE_NSC_ILi4096EEEEEES1K_S1N_EEEEEEEvEEEENS_8epilogue10collective6detail29Sm90TmaWarpSpecializedAdapterINS24_15DefaultEpilogueISM_NSB_IJNSB_IJlllEEESE_SY_EEES29_NS23_6thread17LinearCombinationISM_Li1EffLNS2A_9ScaleType4KindE0ELNS_15FloatRoundStyleE2ESM_EENS_4gemm15EpilogueDefaultEEEEEvvEEEEvNT_6ParamsE --------------------------
	.section	.nv.shared._ZN7cutlass13device_kernelINS_4conv6kernel13ConvUniversalINS1_16ConvProblemShapeILNS1_8OperatorE1ELi2EEENS1_10collective14CollectiveConvINS1_46MainloopSm90TmaGmmaWarpSpecializedImplicitGemmILS5_1ELi7ELi2EN4cute5tupleIJNSA_1CILi2EEENSC_ILi1EEESE_EEENS1_36KernelImplicitTmaWarpSpecializedSm90ELi1EEENSB_IJNSC_ILi128EEESI_NSB_IJNSC_ILi64EEEEEEEEENS_10bfloat16_tESM_NSA_8TiledMMAINSA_8MMA_AtomIJNSA_4SM904GMMA28MMA_64x128x16_F32BF16BF16_SSILNSQ_5MajorE0ELSS_1ELNSQ_7ScaleInE1ELST_1EEEEEENSA_6LayoutINSB_IJSE_SE_SE_EEENSB_IJNSC_ILi0EEESY_SY_EEEEENSB_IJNSA_10UnderscoreES11_S11_EEEEENS7_6detail26Sm90ImplicitGemmTileTraitsINSA_20SM90_TMA_LOAD_IM2COLENSA_14ComposedLayoutINSA_7SwizzleILi3ELi4ELi3EEENSA_18smem_ptr_flag_bitsILi16EEENSW_INSB_IJNSB_IJNSC_ILi8EEENSC_ILi16EEEEEENSB_IJSJ_SE_EEENSB_IJSE_NSC_ILi7EEEEEEEEENSB_IJNSB_IJSJ_NSC_ILi512EEEEEENSB_IJSE_SY_EEENSB_IJSY_NSC_ILi8192EEEEEEEEEEEEEvEENS15_INSA_23SM90_TMA_LOAD_MULTICASTENS17_IS19_S1B_NSW_INSB_IJNSB_IJSJ_SD_EEENSB_IJS1C_S1C_EEES1H_EEENSB_IJNSB_IJSE_NSC_ILi4096EEEEEES1K_S1N_EEEEEEEvEEEENS_8epilogue10collective6detail29Sm90TmaWarpSpecializedAdapterINS24_15DefaultEpilogueISM_NSB_IJNSB_IJlllEEESE_SY_EEES29_NS23_6thread17LinearCombinationISM_Li1EffLNS2A_9ScaleType4KindE0ELNS_15FloatRoundStyleE2ESM_EENS_4gemm15EpilogueDefaultEEEEEvvEEEEvNT_6ParamsE,"aw",@nobits
	.sectionflags	@""
	.align	16
	.zero		1024


//--------------------- .nv.shared.reserved.0     --------------------------
	.section	.nv.shared.reserved.0,"aw",@nobits
	.weak		__nv_reservedSMEM_offset_0_alias
	.size		__nv_reservedSMEM_offset_0_alias, 0, 0
	.other		__nv_reservedSMEM_offset_0_alias,@"STO_CUDA_RESERVED_SHARED STV_DEFAULT"
__nv_reservedSMEM_offset_0_alias:
	.zero		0


//--------------------- .nv.global                --------------------------
	.section	.nv.global,"aw",@nobits
.nv.global:
	.type		_ZN39_INTERNAL_4d3e6d35_4_k_cu_b149f4ff_38404cute1_E,@object
	.size		_ZN39_INTERNAL_4d3e6d35_4_k_cu_b149f4ff_38404cute1_E,(_ZN39_INTERNAL_4d3e6d35_4_k_cu_b149f4ff_38404cuda3std3__45__cpo6cbeginE - _ZN39_INTERNAL_4d3e6d35_4_k_cu_b149f4ff_38404cute1_E)
_ZN39_INTERNAL_4d3e6d35_4_k_cu_b149f4ff_38404cute1_E:
	.zero		1
	.type		_ZN39_INTERNAL_4d3e6d35_4_k_cu_b149f4ff_38404cuda3std3__45__cpo6cbeginE,@object
	.size		_ZN39_INTERNAL_4d3e6d35_4_k_cu_b149f4ff_38404cuda3std3__45__cpo6cbeginE,(_ZN39_INTERNAL_4d3e6d35_4_k_cu_b149f4ff_38404cuda3std3__48in_placeE - _ZN39_INTERNAL_4d3e6d35_4_k_cu_b149f4ff_38404cuda3std3__45__cpo6cbeginE)
_ZN39_INTERNAL_4d3e6d35_4_k_cu_b149f4ff_38404cuda3std3__45__cpo6cbeginE:
	.zero		1
	.type		_ZN39_INTERNAL_4d3e6d35_4_k_cu_b149f4ff_38404cuda3std3__48in_placeE,@object
	.size		_ZN39_INTERNAL_4d3e6d35_4_k_cu_b149f4ff_38404cuda3std3__48in_placeE,(_ZN39_INTERNAL_4d3e6d35_4_k_cu_b149f4ff_38404cuda3std6ranges3__45__cpo9iter_moveE - _ZN39_INTERNAL_4d3e6d35_4_k_cu_b149f4ff_38404cuda3std3__48in_placeE)
_ZN39_INTERNAL_4d3e6d35_4_k_cu_b149f4ff_38404cuda3std3__48in_placeE:
	.zero		1
	.type		_ZN39_INTERNAL_4d3e6d35_4_k_cu_b149f4ff_38404cuda3std6ranges3__45__cpo9iter_moveE,@object
	.size		_ZN39_INTERNAL_4d3e6d35_4_k_cu_b149f4ff_38404cuda3std6ranges3__45__cpo9iter_moveE,(_ZN39_INTERNAL_4d3e6d35_4_k_cu_b149f4ff_38404cuda3std3__45__cpo5beginE - _ZN39_INTERNAL_4d3e6d35_4_k_cu_b149f4ff_38404cuda3std6ranges3__45__cpo9iter_moveE)
_ZN39_INTERNAL_4d3e6d35_4_k_cu_b149f4ff_38404cuda3std6ranges3__45__cpo9iter_moveE:
	.zero		1
	.type		_ZN39_INTERNAL_4d3e6d35_4_k_cu_b149f4ff_38404cuda3std3__45__cpo5beginE,@object
	.size		_ZN39_INTERNAL_4d3e6d35_4_k_cu_b149f4ff_38404cuda3std3__45__cpo5beginE,(_ZN39_INTERNAL_4d3e6d35_4_k_cu_b149f4ff_38404cuda3std3__441_GLOBAL__N__4d3e6d35_4_k_cu_b149f4ff_38406ignoreE - _ZN39_INTERNAL_4d3e6d35_4_k_cu_b149f4ff_38404cuda3std3__45__cpo5beginE)
_ZN39_INTERNAL_4d3e6d35_4_k_cu_b149f4ff_38404cuda3std3__45__cpo5beginE:
	.zero		1
	.type		_ZN39_INTERNAL_4d3e6d35_4_k_cu_b149f4ff_38404cuda3std3__441_GLOBAL__N__4d3e6d35_4_k_cu_b149f4ff_38406ignoreE,@object
	.size		_ZN39_INTERNAL_4d3e6d35_4_k_cu_b149f4ff_38404cuda3std3__441_GLOBAL__N__4d3e6d35_4_k_cu_b149f4ff_38406ignoreE,(_ZN39_INTERNAL_4d3e6d35_4_k_cu_b149f4ff_38404cute7productE - _ZN39_INTERNAL_4d3e6d35_4_k_cu_b149f4ff_38404cuda3std3__441_GLOBAL__N__4d3e6d35_4_k_cu_b149f4ff_38406ignoreE)
_ZN39_INTERNAL_4d3e6d35_4_k_cu_b149f4ff_38404cuda3std3__441_GLOBAL__N__4d3e6d35_4_k_cu_b149f4ff_38406ignoreE:
	.zero		1
	.type		_ZN39_INTERNAL_4d3e6d35_4_k_cu_b149f4ff_38404cute7productE,@object
	.size		_ZN39_INTERNAL_4d3e6d35_4_k_cu_b149f4ff_38404cute7productE,(_ZN39_INTERNAL_4d3e6d35_4_k_cu_b149f4ff_38404cuda3std3__45__cpo3endE - _ZN39_INTERNAL_4d3e6d35_4_k_cu_b149f4ff_38404cute7productE)
_ZN39_INTERNAL_4d3e6d35_4_k_cu_b149f4ff_38404cute7productE:
	.zero		1
	.type		_ZN39_INTERNAL_4d3e6d35_4_k_cu_b149f4ff_38404cuda3std3__45__cpo3endE,@object
	.size		_ZN39_INTERNAL_4d3e6d35_4_k_cu_b149f4ff_38404cuda3std3__45__cpo3endE,(_ZN39_INTERNAL_4d3e6d35_4_k_cu_b149f4ff_38404cuda3std3__419piecewise_constructE - _ZN39_INTERNAL_4d3e6d35_4_k_cu_b149f4ff_38404cuda3std3__45__cpo3endE)
_ZN39_INTERNAL_4d3e6d35_4_k_cu_b149f4ff_38404cuda3std3__45__cpo3endE:
	.zero		1
	.type		_ZN39_INTERNAL_4d3e6d35_4_k_cu_b149f4ff_38404cuda3std3__419piecewise_constructE,@object
	.size		_ZN39_INTERNAL_4d3e6d35_4_k_cu_b149f4ff_38404cuda3std3__419piecewise_constructE,(_ZN39_INTERNAL_4d3e6d35_4_k_cu_b149f4ff_38404cuda3std3__45__cpo4cendE - _ZN39_INTERNAL_4d3e6d35_4_k_cu_b149f4ff_38404cuda3std3__419piecewise_constructE)
_ZN39_INTERNAL_4d3e6d35_4_k_cu_b149f4ff_38404cuda3std3__419piecewise_constructE:
	.zero		1
	.type		_ZN39_INTERNAL_4d3e6d35_4_k_cu_b149f4ff_38404cuda3std3__45__cpo4cendE,@object
	.size		_ZN39_INTERNAL_4d3e6d35_4_k_cu_b149f4ff_38404cuda3std3__45__cpo4cendE,(_ZN39_INTERNAL_4d3e6d35_4_k_cu_b149f4ff_38404cuda3std6ranges3__45__cpo4swapE - _ZN39_INTERNAL_4d3e6d35_4_k_cu_b149f4ff_38404cuda3std3__45__cpo4cendE)
_ZN39_INTERNAL_4d3e6d35_4_k_cu_b149f4ff_38404cuda3std3__45__cpo4cendE:
	.zero		1
	.type		_ZN39_INTERNAL_4d3e6d35_4_k_cu_b149f4ff_38404cuda3std6ranges3__45__cpo4swapE,@object
	.size		_ZN39_INTERNAL_4d3e6d35_4_k_cu_b149f4ff_38404cuda3std6ranges3__45__cpo4swapE,(.L_7 - _ZN39_INTERNAL_4d3e6d35_4_k_cu_b149f4ff_38404cuda3std6ranges3__45__cpo4swapE)
_ZN39_INTERNAL_4d3e6d35_4_k_cu_b149f4ff_38404cuda3std6ranges3__45__cpo4swapE:
	.zero		1
.L_7:


//--------------------- .nv.constant0._ZN7cutlass13device_kernelINS_4conv6kernel13ConvUniversalINS1_16ConvProblemShapeILNS1_8OperatorE1ELi2EEENS1_10collective14CollectiveConvINS1_46MainloopSm90TmaGmmaWarpSpecializedImplicitGemmILS5_1ELi7ELi2EN4cute5tupleIJNSA_1CILi2EEENSC_ILi1EEESE_EEENS1_36KernelImplicitTmaWarpSpecializedSm90ELi1EEENSB_IJNSC_ILi128EEESI_NSB_IJNSC_ILi64EEEEEEEEENS_10bfloat16_tESM_NSA_8TiledMMAINSA_8MMA_AtomIJNSA_4SM904GMMA28MMA_64x128x16_F32BF16BF16_SSILNSQ_5MajorE0ELSS_1ELNSQ_7ScaleInE1ELST_1EEEEEENSA_6LayoutINSB_IJSE_SE_SE_EEENSB_IJNSC_ILi0EEESY_SY_EEEEENSB_IJNSA_10UnderscoreES11_S11_EEEEENS7_6detail26Sm90ImplicitGemmTileTraitsINSA_20SM90_TMA_LOAD_IM2COLENSA_14ComposedLayoutINSA_7SwizzleILi3ELi4ELi3EEENSA_18smem_ptr_flag_bitsILi16EEENSW_INSB_IJNSB_IJNSC_ILi8EEENSC_ILi16EEEEEENSB_IJSJ_SE_EEENSB_IJSE_NSC_ILi7EEEEEEEEENSB_IJNSB_IJSJ_NSC_ILi512EEEEEENSB_IJSE_SY_EEENSB_IJSY_NSC_ILi8192EEEEEEEEEEEEEvEENS15_INSA_23SM90_TMA_LOAD_MULTICASTENS17_IS19_S1B_NSW_INSB_IJNSB_IJSJ_SD_EEENSB_IJS1C_S1C_EEES1H_EEENSB_IJNSB_IJSE_NSC_ILi4096EEEEEES1K_S1N_EEEEEEEvEEEENS_8epilogue10collective6detail29Sm90TmaWarpSpecializedAdapterINS24_15DefaultEpilogueISM_NSB_IJNSB_IJlllEEESE_SY_EEES29_NS23_6thread17LinearCombinationISM_Li1EffLNS2A_9ScaleType4KindE0ELNS_15FloatRoundStyleE2ESM_EENS_4gemm15EpilogueDefaultEEEEEvvEEEEvNT_6ParamsE --------------------------
	.section	.nv.constant0._ZN7cutlass13device_kernelINS_4conv6kernel13ConvUniversalINS1_16ConvProblemShapeILNS1_8OperatorE1ELi2EEENS1_10collective14CollectiveConvINS1_46MainloopSm90TmaGmmaWarpSpecializedImplicitGemmILS5_1ELi7ELi2EN4cute5tupleIJNSA_1CILi2EEENSC_ILi1EEESE_EEENS1_36KernelImplicitTmaWarpSpecializedSm90ELi1EEENSB_IJNSC_ILi128EEESI_NSB_IJNSC_ILi64EEEEEEEEENS_10bfloat16_tESM_NSA_8TiledMMAINSA_8MMA_AtomIJNSA_4SM904GMMA28MMA_64x128x16_F32BF16BF16_SSILNSQ_5MajorE0ELSS_1ELNSQ_7ScaleInE1ELST_1EEEEEENSA_6LayoutINSB_IJSE_SE_SE_EEENSB_IJNSC_ILi0EEESY_SY_EEEEENSB_IJNSA_10UnderscoreES11_S11_EEEEENS7_6detail26Sm90ImplicitGemmTileTraitsINSA_20SM90_TMA_LOAD_IM2COLENSA_14ComposedLayoutINSA_7SwizzleILi3ELi4ELi3EEENSA_18smem_ptr_flag_bitsILi16EEENSW_INSB_IJNSB_IJNSC_ILi8EEENSC_ILi16EEEEEENSB_IJSJ_SE_EEENSB_IJSE_NSC_ILi7EEEEEEEEENSB_IJNSB_IJSJ_NSC_ILi512EEEEEENSB_IJSE_SY_EEENSB_IJSY_NSC_ILi8192EEEEEEEEEEEEEvEENS15_INSA_23SM90_TMA_LOAD_MULTICASTENS17_IS19_S1B_NSW_INSB_IJNSB_IJSJ_SD_EEENSB_IJS1C_S1C_EEES1H_EEENSB_IJNSB_IJSE_NSC_ILi4096EEEEEES1K_S1N_EEEEEEEvEEEENS_8epilogue10collective6detail29Sm90TmaWarpSpecializedAdapterINS24_15DefaultEpilogueISM_NSB_IJNSB_IJlllEEESE_SY_EEES29_NS23_6thread17LinearCombinationISM_Li1EffLNS2A_9ScaleType4KindE0ELNS_15FloatRoundStyleE2ESM_EENS_4gemm15EpilogueDefaultEEEEEvvEEEEvNT_6ParamsE,"a",@progbits
	.sectionflags	@""
	.align	4
.nv.constant0._ZN7cutlass13device_kernelINS_4conv6kernel13ConvUniversalINS1_16ConvProblemShapeILNS1_8OperatorE1ELi2EEENS1_10collective14CollectiveConvINS1_46MainloopSm90TmaGmmaWarpSpecializedImplicitGemmILS5_1ELi7ELi2EN4cute5tupleIJNSA_1CILi2EEENSC_ILi1EEESE_EEENS1_36KernelImplicitTmaWarpSpecializedSm90ELi1EEENSB_IJNSC_ILi128EEESI_NSB_IJNSC_ILi64EEEEEEEEENS_10bfloat16_tESM_NSA_8TiledMMAINSA_8MMA_AtomIJNSA_4SM904GMMA28MMA_64x128x16_F32BF16BF16_SSILNSQ_5MajorE0ELSS_1ELNSQ_7ScaleInE1ELST_1EEEEEENSA_6LayoutINSB_IJSE_SE_SE_EEENSB_IJNSC_ILi0EEESY_SY_EEEEENSB_IJNSA_10UnderscoreES11_S11_EEEEENS7_6detail26Sm90ImplicitGemmTileTraitsINSA_20SM90_TMA_LOAD_IM2COLENSA_14ComposedLayoutINSA_7SwizzleILi3ELi4ELi3EEENSA_18smem_ptr_flag_bitsILi16EEENSW_INSB_IJNSB_IJNSC_ILi8EEENSC_ILi16EEEEEENSB_IJSJ_SE_EEENSB_IJSE_NSC_ILi7EEEEEEEEENSB_IJNSB_IJSJ_NSC_ILi512EEEEEENSB_IJSE_SY_EEENSB_IJSY_NSC_ILi8192EEEEEEEEEEEEEvEENS15_INSA_23SM90_TMA_LOAD_MULTICASTENS17_IS19_S1B_NSW_INSB_IJNSB_IJSJ_SD_EEENSB_IJS1C_S1C_EEES1H_EEENSB_IJNSB_IJSE_NSC_ILi4096EEEEEES1K_S1N_EEEEEEEvEEEENS_8epilogue10collective6detail29Sm90TmaWarpSpecializedAdapterINS24_15DefaultEpilogueISM_NSB_IJNSB_IJlllEEESE_SY_EEES29_NS23_6thread17LinearCombinationISM_Li1EffLNS2A_9ScaleType4KindE0ELNS_15FloatRoundStyleE2ESM_EENS_4gemm15EpilogueDefaultEEEEEvvEEEEvNT_6ParamsE:
	.zero		1536


//--------------------- SYMBOLS --------------------------

	.type		.nv.reservedSmem.offset0,@object
	.size		.nv.reservedSmem.offset0,0x4
